//
// Generated by NVIDIA NVVM Compiler
//
// Compiler Build ID: CL-36424714
// Cuda compilation tools, release 13.0, V13.0.88
// Based on NVVM 20.0.0
//

.version 9.0
.target sm_100
.address_size 64

	// .globl	_Z21comp_idgt_fb_1_kernelPPPfS_iiiiiS_S0_ii

.visible .entry _Z21comp_idgt_fb_1_kernelPPPfS_iiiiiS_S0_ii(
	.param .u64 .ptr .align 1 _Z21comp_idgt_fb_1_kernelPPPfS_iiiiiS_S0_ii_param_0,
	.param .u64 .ptr .align 1 _Z21comp_idgt_fb_1_kernelPPPfS_iiiiiS_S0_ii_param_1,
	.param .u32 _Z21comp_idgt_fb_1_kernelPPPfS_iiiiiS_S0_ii_param_2,
	.param .u32 _Z21comp_idgt_fb_1_kernelPPPfS_iiiiiS_S0_ii_param_3,
	.param .u32 _Z21comp_idgt_fb_1_kernelPPPfS_iiiiiS_S0_ii_param_4,
	.param .u32 _Z21comp_idgt_fb_1_kernelPPPfS_iiiiiS_S0_ii_param_5,
	.param .u32 _Z21comp_idgt_fb_1_kernelPPPfS_iiiiiS_S0_ii_param_6,
	.param .u64 .ptr .align 1 _Z21comp_idgt_fb_1_kernelPPPfS_iiiiiS_S0_ii_param_7,
	.param .u64 .ptr .align 1 _Z21comp_idgt_fb_1_kernelPPPfS_iiiiiS_S0_ii_param_8,
	.param .u32 _Z21comp_idgt_fb_1_kernelPPPfS_iiiiiS_S0_ii_param_9,
	.param .u32 _Z21comp_idgt_fb_1_kernelPPPfS_iiiiiS_S0_ii_param_10
)
{
	.reg .pred 	%p<23>;
	.reg .b32 	%r<105>;
	.reg .b32 	%f<58>;
	.reg .b64 	%rd<160>;

	ld.param.u64 	%rd18, [_Z21comp_idgt_fb_1_kernelPPPfS_iiiiiS_S0_ii_param_0];
	ld.param.u64 	%rd19, [_Z21comp_idgt_fb_1_kernelPPPfS_iiiiiS_S0_ii_param_1];
	ld.param.u32 	%r47, [_Z21comp_idgt_fb_1_kernelPPPfS_iiiiiS_S0_ii_param_2];
	ld.param.u32 	%r48, [_Z21comp_idgt_fb_1_kernelPPPfS_iiiiiS_S0_ii_param_3];
	ld.param.u32 	%r49, [_Z21comp_idgt_fb_1_kernelPPPfS_iiiiiS_S0_ii_param_4];
	ld.param.u32 	%r52, [_Z21comp_idgt_fb_1_kernelPPPfS_iiiiiS_S0_ii_param_5];
	ld.param.u32 	%r50, [_Z21comp_idgt_fb_1_kernelPPPfS_iiiiiS_S0_ii_param_6];
	ld.param.u64 	%rd20, [_Z21comp_idgt_fb_1_kernelPPPfS_iiiiiS_S0_ii_param_7];
	ld.param.u64 	%rd21, [_Z21comp_idgt_fb_1_kernelPPPfS_iiiiiS_S0_ii_param_8];
	ld.param.u32 	%r51, [_Z21comp_idgt_fb_1_kernelPPPfS_iiiiiS_S0_ii_param_9];
	ld.param.u32 	%r53, [_Z21comp_idgt_fb_1_kernelPPPfS_iiiiiS_S0_ii_param_10];
	cvta.to.global.u64 	%rd1, %rd19;
	cvta.to.global.u64 	%rd2, %rd18;
	cvta.to.global.u64 	%rd3, %rd21;
	cvta.to.global.u64 	%rd4, %rd20;
	mov.u32 	%r54, %ctaid.x;
	mov.u32 	%r55, %ntid.x;
	mov.u32 	%r56, %tid.x;
	mad.lo.s32 	%r1, %r54, %r55, %r56;
	mov.u32 	%r57, %ctaid.y;
	mov.u32 	%r58, %ntid.y;
	mov.u32 	%r59, %tid.y;
	mad.lo.s32 	%r60, %r57, %r58, %r59;
	add.s32 	%r61, %r50, 1;
	shr.u32 	%r62, %r61, 31;
	add.s32 	%r63, %r61, %r62;
	shr.s32 	%r64, %r63, 1;
	sub.s32 	%r65, %r47, %r64;
	div.s32 	%r66, %r65, %r48;
	add.s32 	%r68, %r60, %r53;
	setp.ge.s32 	%p1, %r1, %r52;
	setp.gt.s32 	%p2, %r68, %r66;
	or.pred  	%p3, %p1, %p2;
	@%p3 bra 	$L__BB0_27;
	mul.lo.s32 	%r3, %r68, %r48;
	rem.s32 	%r4, %r51, %r49;
	sub.s32 	%r5, %r4, %r3;
	div.s32 	%r6, %r50, %r49;
	setp.lt.s32 	%p4, %r6, 1;
	@%p4 bra 	$L__BB0_20;
	not.b32 	%r70, %r5;
	add.s32 	%r7, %r49, %r70;
	add.s32 	%r8, %r5, -2;
	add.s32 	%r72, %r49, %r3;
	sub.s32 	%r10, %r72, %r4;
	add.s32 	%r9, %r10, -2;
	mov.b32 	%r93, 0;
	mul.wide.s32 	%rd56, %r68, 8;
	mul.wide.s32 	%rd60, %r1, 4;
$L__BB0_3:
	setp.lt.s32 	%p5, %r5, 2;
	@%p5 bra 	$L__BB0_11;
	setp.lt.u32 	%p6, %r8, 3;
	mul.lo.s32 	%r12, %r93, %r49;
	mov.b32 	%r94, 0;
	@%p6 bra 	$L__BB0_7;
	add.s32 	%r74, %r5, -1;
	and.b32  	%r75, %r74, -4;
	neg.s32 	%r97, %r75;
	mov.u32 	%r95, %r12;
	mov.u32 	%r96, %r10;
$L__BB0_6:
	add.s32 	%r76, %r5, -1;
	and.b32  	%r94, %r76, -4;
	mul.wide.s32 	%rd22, %r96, 8;
	add.s64 	%rd23, %rd2, %rd22;
	ld.global.u64 	%rd24, [%rd23];
	cvta.to.global.u64 	%rd25, %rd24;
	add.s64 	%rd27, %rd25, %rd56;
	ld.global.u64 	%rd28, [%rd27];
	cvta.to.global.u64 	%rd29, %rd28;
	add.s64 	%rd31, %rd29, %rd60;
	ld.global.f32 	%f1, [%rd31];
	mul.wide.s32 	%rd32, %r95, 4;
	add.s64 	%rd33, %rd1, %rd32;
	ld.global.f32 	%f2, [%rd33];
	mul.f32 	%f3, %f1, %f2;
	add.s64 	%rd34, %rd4, %rd32;
	st.global.f32 	[%rd34], %f3;
	ld.global.u64 	%rd35, [%rd23+-8];
	cvta.to.global.u64 	%rd36, %rd35;
	add.s64 	%rd37, %rd36, %rd56;
	ld.global.u64 	%rd38, [%rd37];
	cvta.to.global.u64 	%rd39, %rd38;
	add.s64 	%rd40, %rd39, %rd60;
	ld.global.f32 	%f4, [%rd40];
	ld.global.f32 	%f5, [%rd33+4];
	mul.f32 	%f6, %f4, %f5;
	st.global.f32 	[%rd34+4], %f6;
	ld.global.u64 	%rd41, [%rd23+-16];
	cvta.to.global.u64 	%rd42, %rd41;
	add.s64 	%rd43, %rd42, %rd56;
	ld.global.u64 	%rd44, [%rd43];
	cvta.to.global.u64 	%rd45, %rd44;
	add.s64 	%rd46, %rd45, %rd60;
	ld.global.f32 	%f7, [%rd46];
	ld.global.f32 	%f8, [%rd33+8];
	mul.f32 	%f9, %f7, %f8;
	st.global.f32 	[%rd34+8], %f9;
	ld.global.u64 	%rd47, [%rd23+-24];
	cvta.to.global.u64 	%rd48, %rd47;
	add.s64 	%rd49, %rd48, %rd56;
	ld.global.u64 	%rd50, [%rd49];
	cvta.to.global.u64 	%rd51, %rd50;
	add.s64 	%rd52, %rd51, %rd60;
	ld.global.f32 	%f10, [%rd52];
	ld.global.f32 	%f11, [%rd33+12];
	mul.f32 	%f12, %f10, %f11;
	st.global.f32 	[%rd34+12], %f12;
	add.s32 	%r97, %r97, 4;
	add.s32 	%r96, %r96, -4;
	add.s32 	%r95, %r95, 4;
	setp.eq.s32 	%p7, %r97, 0;
	@%p7 bra 	$L__BB0_7;
	bra.uni 	$L__BB0_6;
$L__BB0_7:
	add.s32 	%r77, %r5, -1;
	and.b32  	%r15, %r77, 3;
	setp.eq.s32 	%p8, %r15, 0;
	@%p8 bra 	$L__BB0_11;
	setp.eq.s32 	%p9, %r15, 1;
	add.s32 	%r78, %r5, %r94;
	sub.s32 	%r79, %r49, %r78;
	mul.wide.s32 	%rd53, %r79, 8;
	add.s64 	%rd5, %rd2, %rd53;
	ld.global.u64 	%rd54, [%rd5];
	cvta.to.global.u64 	%rd55, %rd54;
	add.s64 	%rd57, %rd55, %rd56;
	ld.global.u64 	%rd58, [%rd57];
	cvta.to.global.u64 	%rd59, %rd58;
	add.s64 	%rd61, %rd59, %rd60;
	ld.global.f32 	%f13, [%rd61];
	add.s32 	%r80, %r94, %r12;
	mul.wide.s32 	%rd62, %r80, 4;
	add.s64 	%rd6, %rd1, %rd62;
	ld.global.f32 	%f14, [%rd6];
	mul.f32 	%f15, %f13, %f14;
	add.s64 	%rd7, %rd4, %rd62;
	st.global.f32 	[%rd7], %f15;
	@%p9 bra 	$L__BB0_11;
	setp.eq.s32 	%p10, %r15, 2;
	ld.global.u64 	%rd63, [%rd5+-8];
	cvta.to.global.u64 	%rd64, %rd63;
	add.s64 	%rd66, %rd64, %rd56;
	ld.global.u64 	%rd67, [%rd66];
	cvta.to.global.u64 	%rd68, %rd67;
	add.s64 	%rd70, %rd68, %rd60;
	ld.global.f32 	%f16, [%rd70];
	ld.global.f32 	%f17, [%rd6+4];
	mul.f32 	%f18, %f16, %f17;
	st.global.f32 	[%rd7+4], %f18;
	@%p10 bra 	$L__BB0_11;
	ld.global.u64 	%rd71, [%rd5+-16];
	cvta.to.global.u64 	%rd72, %rd71;
	add.s64 	%rd74, %rd72, %rd56;
	ld.global.u64 	%rd75, [%rd74];
	cvta.to.global.u64 	%rd76, %rd75;
	add.s64 	%rd78, %rd76, %rd60;
	ld.global.f32 	%f19, [%rd78];
	ld.global.f32 	%f20, [%rd6+8];
	mul.f32 	%f21, %f19, %f20;
	st.global.f32 	[%rd7+8], %f21;
$L__BB0_11:
	setp.lt.s32 	%p11, %r7, 1;
	@%p11 bra 	$L__BB0_19;
	setp.lt.u32 	%p12, %r9, 3;
	mad.lo.s32 	%r16, %r93, %r49, %r5;
	mov.b32 	%r99, 0;
	@%p12 bra 	$L__BB0_15;
	mov.b32 	%r98, 0;
$L__BB0_14:
	mul.wide.u32 	%rd79, %r98, 8;
	add.s64 	%rd80, %rd2, %rd79;
	ld.global.u64 	%rd81, [%rd80];
	cvta.to.global.u64 	%rd82, %rd81;
	mul.wide.s32 	%rd83, %r68, 8;
	add.s64 	%rd84, %rd82, %rd83;
	ld.global.u64 	%rd85, [%rd84];
	cvta.to.global.u64 	%rd86, %rd85;
	mul.wide.s32 	%rd87, %r1, 4;
	add.s64 	%rd88, %rd86, %rd87;
	ld.global.f32 	%f22, [%rd88];
	add.s32 	%r85, %r16, %r98;
	mul.wide.s32 	%rd89, %r85, 4;
	add.s64 	%rd90, %rd1, %rd89;
	ld.global.f32 	%f23, [%rd90];
	mul.f32 	%f24, %f22, %f23;
	add.s64 	%rd91, %rd4, %rd89;
	st.global.f32 	[%rd91], %f24;
	ld.global.u64 	%rd92, [%rd80+8];
	cvta.to.global.u64 	%rd93, %rd92;
	add.s64 	%rd94, %rd93, %rd83;
	ld.global.u64 	%rd95, [%rd94];
	cvta.to.global.u64 	%rd96, %rd95;
	add.s64 	%rd97, %rd96, %rd87;
	ld.global.f32 	%f25, [%rd97];
	ld.global.f32 	%f26, [%rd90+4];
	mul.f32 	%f27, %f25, %f26;
	st.global.f32 	[%rd91+4], %f27;
	ld.global.u64 	%rd98, [%rd80+16];
	cvta.to.global.u64 	%rd99, %rd98;
	add.s64 	%rd100, %rd99, %rd83;
	ld.global.u64 	%rd101, [%rd100];
	cvta.to.global.u64 	%rd102, %rd101;
	add.s64 	%rd103, %rd102, %rd87;
	ld.global.f32 	%f28, [%rd103];
	ld.global.f32 	%f29, [%rd90+8];
	mul.f32 	%f30, %f28, %f29;
	st.global.f32 	[%rd91+8], %f30;
	ld.global.u64 	%rd104, [%rd80+24];
	cvta.to.global.u64 	%rd105, %rd104;
	add.s64 	%rd106, %rd105, %rd83;
	ld.global.u64 	%rd107, [%rd106];
	cvta.to.global.u64 	%rd108, %rd107;
	add.s64 	%rd109, %rd108, %rd87;
	ld.global.f32 	%f31, [%rd109];
	ld.global.f32 	%f32, [%rd90+12];
	mul.f32 	%f33, %f31, %f32;
	st.global.f32 	[%rd91+12], %f33;
	add.s32 	%r98, %r98, 4;
	and.b32  	%r99, %r7, 2147483644;
	setp.ne.s32 	%p13, %r98, %r99;
	@%p13 bra 	$L__BB0_14;
$L__BB0_15:
	and.b32  	%r28, %r7, 3;
	setp.eq.s32 	%p14, %r28, 0;
	@%p14 bra 	$L__BB0_19;
	setp.eq.s32 	%p15, %r28, 1;
	mul.wide.u32 	%rd110, %r99, 8;
	add.s64 	%rd8, %rd2, %rd110;
	ld.global.u64 	%rd111, [%rd8];
	cvta.to.global.u64 	%rd112, %rd111;
	mul.wide.s32 	%rd113, %r68, 8;
	add.s64 	%rd114, %rd112, %rd113;
	ld.global.u64 	%rd115, [%rd114];
	cvta.to.global.u64 	%rd116, %rd115;
	mul.wide.s32 	%rd117, %r1, 4;
	add.s64 	%rd118, %rd116, %rd117;
	ld.global.f32 	%f34, [%rd118];
	add.s32 	%r86, %r16, %r99;
	mul.wide.s32 	%rd119, %r86, 4;
	add.s64 	%rd9, %rd1, %rd119;
	ld.global.f32 	%f35, [%rd9];
	mul.f32 	%f36, %f34, %f35;
	add.s64 	%rd10, %rd4, %rd119;
	st.global.f32 	[%rd10], %f36;
	@%p15 bra 	$L__BB0_19;
	setp.eq.s32 	%p16, %r28, 2;
	ld.global.u64 	%rd120, [%rd8+8];
	cvta.to.global.u64 	%rd121, %rd120;
	mul.wide.s32 	%rd122, %r68, 8;
	add.s64 	%rd123, %rd121, %rd122;
	ld.global.u64 	%rd124, [%rd123];
	cvta.to.global.u64 	%rd125, %rd124;
	mul.wide.s32 	%rd126, %r1, 4;
	add.s64 	%rd127, %rd125, %rd126;
	ld.global.f32 	%f37, [%rd127];
	ld.global.f32 	%f38, [%rd9+4];
	mul.f32 	%f39, %f37, %f38;
	st.global.f32 	[%rd10+4], %f39;
	@%p16 bra 	$L__BB0_19;
	ld.global.u64 	%rd128, [%rd8+16];
	cvta.to.global.u64 	%rd129, %rd128;
	add.s64 	%rd131, %rd129, %rd122;
	ld.global.u64 	%rd132, [%rd131];
	cvta.to.global.u64 	%rd133, %rd132;
	add.s64 	%rd135, %rd133, %rd126;
	ld.global.f32 	%f40, [%rd135];
	ld.global.f32 	%f41, [%rd9+8];
	mul.f32 	%f42, %f40, %f41;
	st.global.f32 	[%rd10+8], %f42;
$L__BB0_19:
	add.s32 	%r93, %r93, 1;
	setp.ne.s32 	%p17, %r93, %r6;
	@%p17 bra 	$L__BB0_3;
$L__BB0_20:
	sub.s32 	%r88, %r3, %r51;
	rem.s32 	%r30, %r88, %r47;
	add.s32 	%r89, %r50, %r88;
	add.s32 	%r90, %r89, -1;
	rem.s32 	%r31, %r90, %r47;
	sub.s32 	%r32, %r31, %r30;
	setp.lt.s32 	%p18, %r32, 1;
	@%p18 bra 	$L__BB0_27;
	and.b32  	%r33, %r32, 3;
	sub.s32 	%r92, %r30, %r31;
	setp.gt.u32 	%p19, %r92, -4;
	mov.b32 	%r102, 0;
	@%p19 bra 	$L__BB0_24;
	and.b32  	%r102, %r32, 2147483644;
	neg.s32 	%r101, %r102;
	add.s64 	%rd158, %rd4, 8;
	add.s64 	%rd12, %rd3, 16;
	mul.wide.s32 	%rd140, %r1, 4;
	mov.u32 	%r100, %r30;
$L__BB0_23:
	mul.wide.s32 	%rd136, %r100, 8;
	add.s64 	%rd137, %rd12, %rd136;
	ld.global.f32 	%f43, [%rd158+-8];
	ld.global.u64 	%rd138, [%rd137+-16];
	cvta.to.global.u64 	%rd139, %rd138;
	add.s64 	%rd141, %rd139, %rd140;
	ld.global.f32 	%f44, [%rd141];
	add.f32 	%f45, %f43, %f44;
	st.global.f32 	[%rd141], %f45;
	ld.global.f32 	%f46, [%rd158+-4];
	ld.global.u64 	%rd142, [%rd137+-8];
	cvta.to.global.u64 	%rd143, %rd142;
	add.s64 	%rd144, %rd143, %rd140;
	ld.global.f32 	%f47, [%rd144];
	add.f32 	%f48, %f46, %f47;
	st.global.f32 	[%rd144], %f48;
	ld.global.f32 	%f49, [%rd158];
	ld.global.u64 	%rd145, [%rd137];
	cvta.to.global.u64 	%rd146, %rd145;
	add.s64 	%rd147, %rd146, %rd140;
	ld.global.f32 	%f50, [%rd147];
	add.f32 	%f51, %f49, %f50;
	st.global.f32 	[%rd147], %f51;
	ld.global.f32 	%f52, [%rd158+4];
	ld.global.u64 	%rd148, [%rd137+8];
	cvta.to.global.u64 	%rd149, %rd148;
	add.s64 	%rd150, %rd149, %rd140;
	ld.global.f32 	%f53, [%rd150];
	add.f32 	%f54, %f52, %f53;
	st.global.f32 	[%rd150], %f54;
	add.s32 	%r101, %r101, 4;
	add.s64 	%rd158, %rd158, 16;
	add.s32 	%r100, %r100, 4;
	setp.ne.s32 	%p20, %r101, 0;
	@%p20 bra 	$L__BB0_23;
$L__BB0_24:
	setp.eq.s32 	%p21, %r33, 0;
	@%p21 bra 	$L__BB0_27;
	add.s32 	%r104, %r102, %r30;
	mul.wide.u32 	%rd151, %r102, 4;
	add.s64 	%rd159, %rd4, %rd151;
	neg.s32 	%r103, %r33;
	mul.wide.s32 	%rd156, %r1, 4;
$L__BB0_26:
	.pragma "nounroll";
	mul.wide.s32 	%rd152, %r104, 8;
	add.s64 	%rd153, %rd3, %rd152;
	ld.global.f32 	%f55, [%rd159];
	ld.global.u64 	%rd154, [%rd153];
	cvta.to.global.u64 	%rd155, %rd154;
	add.s64 	%rd157, %rd155, %rd156;
	ld.global.f32 	%f56, [%rd157];
	add.f32 	%f57, %f55, %f56;
	st.global.f32 	[%rd157], %f57;
	add.s32 	%r104, %r104, 1;
	add.s64 	%rd159, %rd159, 4;
	add.s32 	%r103, %r103, 1;
	setp.ne.s32 	%p22, %r103, 0;
	@%p22 bra 	$L__BB0_26;
$L__BB0_27:
	ret;

}


// ===== COMPILED SASS (sm_100) =====

	.target	sm_100

	.elftype	@"ET_EXEC"


//--------------------- .note.nv.tkinfo           --------------------------
	.section	.note.nv.tkinfo,"",@"SHT_NOTE"
	.sectionflags	@"SHF_NOTE_NV_TKINFO"
	.tkinfo
        /*0018*/ 	.word	0x00000002
        /*0030*/ 	.string	""
        /*0030*/ 	.string	"ptxas"
        /*0030*/ 	.string	"Cuda compilation tools, release 13.0, V13.0.88"
        /*0030*/ 	.string	"Build cuda_13.0.r13.0/compiler.36424714_0"
        /*0030*/ 	.string	"-arch sm_100 -m 64 "



//--------------------- .note.nv.cuinfo           --------------------------
	.section	.note.nv.cuinfo,"",@"SHT_NOTE"
	.sectionflags	@"SHF_NOTE_NV_CUINFO"
        /*0018*/ 	.short	0x0002
        /*001a*/ 	.short	0x0064
        /*001c*/ 	.short	0x0082
	.zero		2


//--------------------- .nv.info                  --------------------------
	.section	.nv.info,"",@"SHT_CUDA_INFO"
	.align	4


	//----- nvinfo : EIATTR_REGCOUNT
	.align		4
        /*0000*/ 	.byte	0x04, 0x2f
        /*0002*/ 	.short	(.L_1 - .L_0)
	.align		4
.L_0:
        /*0004*/ 	.word	index@(_Z21comp_idgt_fb_1_kernelPPPfS_iiiiiS_S0_ii)
        /*0008*/ 	.word	0x00000020


	//----- nvinfo : EIATTR_FRAME_SIZE
	.align		4
.L_1:
        /*000c*/ 	.byte	0x04, 0x11
        /*000e*/ 	.short	(.L_3 - .L_2)
	.align		4
.L_2:
        /*0010*/ 	.word	index@(_Z21comp_idgt_fb_1_kernelPPPfS_iiiiiS_S0_ii)
        /*0014*/ 	.word	0x00000000


	//----- nvinfo : EIATTR_MIN_STACK_SIZE
	.align		4
.L_3:
        /*0018*/ 	.byte	0x04, 0x12
        /*001a*/ 	.short	(.L_5 - .L_4)
	.align		4
.L_4:
        /*001c*/ 	.word	index@(_Z21comp_idgt_fb_1_kernelPPPfS_iiiiiS_S0_ii)
        /*0020*/ 	.word	0x00000000
.L_5:


//--------------------- .nv.compat                --------------------------
	.section	.nv.compat,"",@"SHT_CUDA_COMPAT_INFO"
	.align	4
        /*0000*/ 	.byte	0x02, 0x09, 0x00, 0x00, 0x02, 0x02, 0x01, 0x00, 0x02, 0x05, 0x05, 0x00, 0x03, 0x07, 0x01, 0x01
        /*0010*/ 	.byte	0x02, 0x03, 0x00, 0x00, 0x02, 0x06, 0x01, 0x00, 0x04, 0x0b, 0x08, 0x00, 0x09, 0x00, 0x00, 0x00
        /*0020*/ 	.byte	0x00, 0x00, 0x00, 0x00


//--------------------- .nv.info._Z21comp_idgt_fb_1_kernelPPPfS_iiiiiS_S0_ii --------------------------
	.section	.nv.info._Z21comp_idgt_fb_1_kernelPPPfS_iiiiiS_S0_ii,"",@"SHT_CUDA_INFO"
	.sectionflags	@""
	.align	4


	//----- nvinfo : EIATTR_CUDA_API_VERSION
	.align		4
        /*0000*/ 	.byte	0x04, 0x37
        /*0002*/ 	.short	(.L_7 - .L_6)
.L_6:
        /*0004*/ 	.word	0x00000082


	//----- nvinfo : EIATTR_KPARAM_INFO
	.align		4
.L_7:
        /*0008*/ 	.byte	0x04, 0x17
        /*000a*/ 	.short	(.L_9 - .L_8)
.L_8:
        /*000c*/ 	.word	0x00000000
        /*0010*/ 	.short	0x000a
        /*0012*/ 	.short	0x003c
        /*0014*/ 	.byte	0x00, 0xf0, 0x11, 0x00


	//----- nvinfo : EIATTR_KPARAM_INFO
	.align		4
.L_9:
        /*0018*/ 	.byte	0x04, 0x17
        /*001a*/ 	.short	(.L_11 - .L_10)
.L_10:
        /*001c*/ 	.word	0x00000000
        /*0020*/ 	.short	0x0009
        /*0022*/ 	.short	0x0038
        /*0024*/ 	.byte	0x00, 0xf0, 0x11, 0x00


	//----- nvinfo : EIATTR_KPARAM_INFO
	.align		4
.L_11:
        /*0028*/ 	.byte	0x04, 0x17
        /*002a*/ 	.short	(.L_13 - .L_12)
.L_12:
        /*002c*/ 	.word	0x00000000
        /*0030*/ 	.short	0x0008
        /*0032*/ 	.short	0x0030
        /*0034*/ 	.byte	0x00, 0xf5, 0x21, 0x00


	//----- nvinfo : EIATTR_KPARAM_INFO
	.align		4
.L_13:
        /*0038*/ 	.byte	0x04, 0x17
        /*003a*/ 	.short	(.L_15 - .L_14)
.L_14:
        /*003c*/ 	.word	0x00000000
        /*0040*/ 	.short	0x0007
        /*0042*/ 	.short	0x0028
        /*0044*/ 	.byte	0x00, 0xf5, 0x21, 0x00


	//----- nvinfo : EIATTR_KPARAM_INFO
	.align		4
.L_15:
        /*0048*/ 	.byte	0x04, 0x17
        /*004a*/ 	.short	(.L_17 - .L_16)
.L_16:
        /*004c*/ 	.word	0x00000000
        /*0050*/ 	.short	0x0006
        /*0052*/ 	.short	0x0020
        /*0054*/ 	.byte	0x00, 0xf0, 0x11, 0x00


	//----- nvinfo : EIATTR_KPARAM_INFO
	.align		4
.L_17:
        /*0058*/ 	.byte	0x04, 0x17
        /*005a*/ 	.short	(.L_19 - .L_18)
.L_18:
        /*005c*/ 	.word	0x00000000
        /*0060*/ 	.short	0x0005
        /*0062*/ 	.short	0x001c
        /*0064*/ 	.byte	0x00, 0xf0, 0x11, 0x00


	//----- nvinfo : EIATTR_KPARAM_INFO
	.align		4
.L_19:
        /*0068*/ 	.byte	0x04, 0x17
        /*006a*/ 	.short	(.L_21 - .L_20)
.L_20:
        /*006c*/ 	.word	0x00000000
        /*0070*/ 	.short	0x0004
        /*0072*/ 	.short	0x0018
        /*0074*/ 	.byte	0x00, 0xf0, 0x11, 0x00


	//----- nvinfo : EIATTR_KPARAM_INFO
	.align		4
.L_21:
        /*0078*/ 	.byte	0x04, 0x17
        /*007a*/ 	.short	(.L_23 - .L_22)
.L_22:
        /*007c*/ 	.word	0x00000000
        /*0080*/ 	.short	0x0003
        /*0082*/ 	.short	0x0014
        /*0084*/ 	.byte	0x00, 0xf0, 0x11, 0x00


	//----- nvinfo : EIATTR_KPARAM_INFO
	.align		4
.L_23:
        /*0088*/ 	.byte	0x04, 0x17
        /*008a*/ 	.short	(.L_25 - .L_24)
.L_24:
        /*008c*/ 	.word	0x00000000
        /*0090*/ 	.short	0x0002
        /*0092*/ 	.short	0x0010
        /*0094*/ 	.byte	0x00, 0xf0, 0x11, 0x00


	//----- nvinfo : EIATTR_KPARAM_INFO
	.align		4
.L_25:
        /*0098*/ 	.byte	0x04, 0x17
        /*009a*/ 	.short	(.L_27 - .L_26)
.L_26:
        /*009c*/ 	.word	0x00000000
        /*00a0*/ 	.short	0x0001
        /*00a2*/ 	.short	0x0008
        /*00a4*/ 	.byte	0x00, 0xf5, 0x21, 0x00


	//----- nvinfo : EIATTR_KPARAM_INFO
	.align		4
.L_27:
        /*00a8*/ 	.byte	0x04, 0x17
        /*00aa*/ 	.short	(.L_29 - .L_28)
.L_28:
        /*00ac*/ 	.word	0x00000000
        /*00b0*/ 	.short	0x0000
        /*00b2*/ 	.short	0x0000
        /*00b4*/ 	.byte	0x00, 0xf5, 0x21, 0x00


	//----- nvinfo : EIATTR_SPARSE_MMA_MASK
	.align		4
.L_29:
        /*00b8*/ 	.byte	0x03, 0x50
        /*00ba*/ 	.short	0x0000


	//----- nvinfo : EIATTR_MAXREG_COUNT
	.align		4
        /*00bc*/ 	.byte	0x03, 0x1b
        /*00be*/ 	.short	0x00ff


	//----- nvinfo : EIATTR_MERCURY_ISA_VERSION
	.align		4
        /*00c0*/ 	.byte	0x03, 0x5f
        /*00c2*/ 	.short	0x0101


	//----- nvinfo : EIATTR_VRC_CTA_INIT_COUNT
	.align		4
        /*00c4*/ 	.byte	0x02, 0x4a
	.zero		1
	.zero		1


	//----- nvinfo : EIATTR_EXIT_INSTR_OFFSETS
	.align		4
        /*00c8*/ 	.byte	0x04, 0x1c
        /*00ca*/ 	.short	(.L_31 - .L_30)


	//   ....[0]....
.L_30:
        /*00cc*/ 	.word	0x000002c0


	//   ....[1]....
        /*00d0*/ 	.word	0x00001500


	//   ....[2]....
        /*00d4*/ 	.word	0x00001830


	//   ....[3]....
        /*00d8*/ 	.word	0x000019a0


	//----- nvinfo : EIATTR_CRS_STACK_SIZE
	.align		4
.L_31:
        /*00dc*/ 	.byte	0x04, 0x1e
        /*00de*/ 	.short	(.L_33 - .L_32)
.L_32:
        /*00e0*/ 	.word	0x00000000


	//----- nvinfo : EIATTR_CBANK_PARAM_SIZE
	.align		4
.L_33:
        /*00e4*/ 	.byte	0x03, 0x19
        /*00e6*/ 	.short	0x0040


	//----- nvinfo : EIATTR_PARAM_CBANK
	.align		4
        /*00e8*/ 	.byte	0x04, 0x0a
        /*00ea*/ 	.short	(.L_35 - .L_34)
	.align		4
.L_34:
        /*00ec*/ 	.word	index@(.nv.constant0._Z21comp_idgt_fb_1_kernelPPPfS_iiiiiS_S0_ii)
        /*00f0*/ 	.short	0x0380
        /*00f2*/ 	.short	0x0040


	//----- nvinfo : EIATTR_SW_WAR
	.align		4
.L_35:
        /*00f4*/ 	.byte	0x04, 0x36
        /*00f6*/ 	.short	(.L_37 - .L_36)
.L_36:
        /*00f8*/ 	.word	0x00000008
.L_37:


//--------------------- .nv.callgraph             --------------------------
	.section	.nv.callgraph,"",@"SHT_CUDA_CALLGRAPH"
	.align	4
	.sectionentsize	8
	.align		4
        /*0000*/ 	.word	0x00000000
	.align		4
        /*0004*/ 	.word	0xffffffff
	.align		4
        /*0008*/ 	.word	0x00000000
	.align		4
        /*000c*/ 	.word	0xfffffffe
	.align		4
        /*0010*/ 	.word	0x00000000
	.align		4
        /*0014*/ 	.word	0xfffffffd
	.align		4
        /*0018*/ 	.word	0x00000000
	.align		4
        /*001c*/ 	.word	0xfffffffc


//--------------------- .text._Z21comp_idgt_fb_1_kernelPPPfS_iiiiiS_S0_ii --------------------------
	.section	.text._Z21comp_idgt_fb_1_kernelPPPfS_iiiiiS_S0_ii,"ax",@progbits
	.align	128
        .global         _Z21comp_idgt_fb_1_kernelPPPfS_iiiiiS_S0_ii
        .type           _Z21comp_idgt_fb_1_kernelPPPfS_iiiiiS_S0_ii,@function
        .size           _Z21comp_idgt_fb_1_kernelPPPfS_iiiiiS_S0_ii,(.L_x_18 - _Z21comp_idgt_fb_1_kernelPPPfS_iiiiiS_S0_ii)
        .other          _Z21comp_idgt_fb_1_kernelPPPfS_iiiiiS_S0_ii,@"STO_CUDA_ENTRY STV_DEFAULT"
_Z21comp_idgt_fb_1_kernelPPPfS_iiiiiS_S0_ii:
.text._Z21comp_idgt_fb_1_kernelPPPfS_iiiiiS_S0_ii:
[----:B------:R-:W-:Y:S08]  /*0000*/  LDC R1, c[0x0][0x37c] ;  /* 0x0000df00ff017b82 */ /* 0x000ff00000000800 */
[----:B------:R-:W0:Y:S01]  /*0010*/  LDC.64 R4, c[0x0][0x390] ;  /* 0x0000e400ff047b82 */ /* 0x000e220000000a00 */
[----:B------:R-:W1:Y:S01]  /*0020*/  S2R R11, SR_TID.Y ;  /* 0x00000000000b7919 */ /* 0x000e620000002200 */
[----:B------:R-:W2:Y:S01]  /*0030*/  LDCU UR6, c[0x0][0x3bc] ;  /* 0x00007780ff0677ac */ /* 0x000ea20008000800 */
[----:B------:R-:W3:Y:S05]  /*0040*/  LDCU UR7, c[0x0][0x39c] ;  /* 0x00007380ff0777ac */ /* 0x000eea0008000800 */
[----:B------:R-:W4:Y:S08]  /*0050*/  LDC R3, c[0x0][0x3a0] ;  /* 0x0000e800ff037b82 */ /* 0x000f300000000800 */
[----:B------:R-:W-:Y:S01]  /*0060*/  S2UR UR5, SR_CTAID.Y ;  /* 0x00000000000579c3 */ /* 0x000fe20000002600 */
[----:B0-----:R-:W-:-:S07]  /*0070*/  IABS R13, R5 ;  /* 0x00000005000d7213 */ /* 0x001fce0000000000 */
[----:B------:R-:W0:Y:S01]  /*0080*/  S2UR UR4, SR_CTAID.X ;  /* 0x00000000000479c3 */ /* 0x000e220000002500 */
[----:B------:R-:W5:Y:S01]  /*0090*/  I2F.RP R2, R13 ;  /* 0x0000000d00027306 */ /* 0x000f620000209400 */
[----:B----4-:R-:W-:-:S05]  /*00a0*/  VIADD R0, R3, 0x1 ;  /* 0x0000000103007836 */ /* 0x010fca0000000000 */
[----:B------:R-:W-:-:S04]  /*00b0*/  LEA.HI R0, R0, R0, RZ, 0x1 ;  /* 0x0000000000007211 */ /* 0x000fc800078f08ff */
[----:B------:R-:W-:Y:S01]  /*00c0*/  SHF.R.S32.HI R9, RZ, 0x1, R0 ;  /* 0x00000001ff097819 */ /* 0x000fe20000011400 */
[----:B-----5:R-:W4:Y:S03]  /*00d0*/  MUFU.RCP R2, R2 ;  /* 0x0000000200027308 */ /* 0x020f260000001000 */
[----:B------:R-:W-:Y:S02]  /*00e0*/  IADD3 R4, PT, PT, -R9, R4, RZ ;  /* 0x0000000409047210 */ /* 0x000fe40007ffe1ff */
[----:B----4-:R-:W-:-:S04]  /*00f0*/  IADD3 R6, PT, PT, R2, 0xffffffe, RZ ;  /* 0x0ffffffe02067810 */ /* 0x010fc80007ffe0ff */
[----:B------:R4:W5:Y:S02]  /*0100*/  F2I.FTZ.U32.TRUNC.NTZ R7, R6 ;  /* 0x0000000600077305 */ /* 0x000964000021f000 */
[----:B----4-:R-:W-:Y:S01]  /*0110*/  IMAD.MOV.U32 R6, RZ, RZ, RZ ;  /* 0x000000ffff067224 */ /* 0x010fe200078e00ff */
[----:B-----5:R-:W-:-:S05]  /*0120*/  IADD3 R8, PT, PT, RZ, -R7, RZ ;  /* 0x80000007ff087210 */ /* 0x020fca0007ffe0ff */
[----:B------:R-:W-:-:S04]  /*0130*/  IMAD.MOV.U32 R0, RZ, RZ, R8 ;  /* 0x000000ffff007224 */ /* 0x000fc800078e0008 */
[----:B------:R-:W-:Y:S01]  /*0140*/  IMAD R9, R0, R13, RZ ;  /* 0x0000000d00097224 */ /* 0x000fe200078e02ff */
[----:B------:R-:W-:Y:S02]  /*0150*/  IABS R0, R4 ;  /* 0x0000000400007213 */ /* 0x000fe40000000000 */
[----:B------:R-:W-:Y:S01]  /*0160*/  LOP3.LUT R4, R4, R5, RZ, 0x3c, !PT ;  /* 0x0000000504047212 */ /* 0x000fe200078e3cff */
[----:B------:R-:W-:Y:S02]  /*0170*/  IMAD.HI.U32 R7, R7, R9, R6 ;  /* 0x0000000907077227 */ /* 0x000fe400078e0006 */
[----:B------:R-:W0:Y:S01]  /*0180*/  S2R R9, SR_TID.X ;  /* 0x0000000000097919 */ /* 0x000e220000002100 */
[----:B------:R-:W-:-:S03]  /*0190*/  ISETP.GE.AND P2, PT, R4, RZ, PT ;  /* 0x000000ff0400720c */ /* 0x000fc60003f46270 */
[----:B------:R-:W-:-:S05]  /*01a0*/  IMAD.HI.U32 R7, R7, R0, RZ ;  /* 0x0000000007077227 */ /* 0x000fca00078e00ff */
[----:B------:R-:W-:-:S05]  /*01b0*/  IADD3 R2, PT, PT, -R7, RZ, RZ ;  /* 0x000000ff07027210 */ /* 0x000fca0007ffe1ff */
[C---:B------:R-:W-:Y:S02]  /*01c0*/  IMAD R0, R13.reuse, R2, R0 ;  /* 0x000000020d007224 */ /* 0x040fe400078e0200 */
[----:B------:R-:W0:Y:S03]  /*01d0*/  LDC R2, c[0x0][0x360] ;  /* 0x0000d800ff027b82 */ /* 0x000e260000000800 */
[----:B------:R-:W-:-:S05]  /*01e0*/  ISETP.GT.U32.AND P1, PT, R13, R0, PT ;  /* 0x000000000d00720c */ /* 0x000fca0003f24070 */
[----:B------:R-:W1:Y:S08]  /*01f0*/  LDC R6, c[0x0][0x364] ;  /* 0x0000d900ff067b82 */ /* 0x000e700000000800 */
[----:B------:R-:W-:Y:S01]  /*0200*/  @!P1 IMAD.IADD R0, R0, 0x1, -R13 ;  /* 0x0000000100009824 */ /* 0x000fe200078e0a0d */
[----:B------:R-:W-:Y:S02]  /*0210*/  @!P1 IADD3 R7, PT, PT, R7, 0x1, RZ ;  /* 0x0000000107079810 */ /* 0x000fe40007ffe0ff */
[----:B------:R-:W-:-:S02]  /*0220*/  ISETP.NE.AND P1, PT, R5, RZ, PT ;  /* 0x000000ff0500720c */ /* 0x000fc40003f25270 */
[----:B------:R-:W-:Y:S01]  /*0230*/  ISETP.GE.U32.AND P0, PT, R0, R13, PT ;  /* 0x0000000d0000720c */ /* 0x000fe20003f06070 */
[----:B0-----:R-:W-:Y:S02]  /*0240*/  IMAD R2, R2, UR4, R9 ;  /* 0x0000000402027c24 */ /* 0x001fe4000f8e0209 */
[----:B-1----:R-:W-:-:S10]  /*0250*/  IMAD R0, R6, UR5, R11 ;  /* 0x0000000506007c24 */ /* 0x002fd4000f8e020b */
[----:B------:R-:W-:Y:S02]  /*0260*/  @P0 VIADD R7, R7, 0x1 ;  /* 0x0000000107070836 */ /* 0x000fe40000000000 */
[----:B--2---:R-:W-:-:S03]  /*0270*/  VIADD R0, R0, UR6 ;  /* 0x0000000600007c36 */ /* 0x004fc60008000000 */
[----:B------:R-:W-:Y:S02]  /*0280*/  @!P2 IADD3 R7, PT, PT, -R7, RZ, RZ ;  /* 0x000000ff0707a210 */ /* 0x000fe40007ffe1ff */
[----:B------:R-:W-:-:S04]  /*0290*/  @!P1 LOP3.LUT R7, RZ, R5, RZ, 0x33, !PT ;  /* 0x00000005ff079212 */ /* 0x000fc800078e33ff */
[----:B------:R-:W-:-:S04]  /*02a0*/  ISETP.GT.AND P0, PT, R0, R7, PT ;  /* 0x000000070000720c */ /* 0x000fc80003f04270 */
[----:B---3--:R-:W-:-:S13]  /*02b0*/  ISETP.GE.OR P0, PT, R2, UR7, P0 ;  /* 0x0000000702007c0c */ /* 0x008fda0008706670 */
[----:B------:R-:W-:Y:S05]  /*02c0*/  @P0 EXIT ;  /* 0x000000000000094d */ /* 0x000fea0003800000 */
[----:B------:R-:W0:Y:S01]  /*02d0*/  LDC R6, c[0x0][0x398] ;  /* 0x0000e600ff067b82 */ /* 0x000e220000000800 */
[----:B------:R-:W1:Y:S07]  /*02e0*/  LDCU.64 UR6, c[0x0][0x358] ;  /* 0x00006b00ff0677ac */ /* 0x000e6e0008000a00 */
[----:B------:R-:W2:Y:S01]  /*02f0*/  LDC R10, c[0x0][0x3b8] ;  /* 0x0000ee00ff0a7b82 */ /* 0x000ea20000000800 */
[----:B0-----:R-:W-:-:S04]  /*0300*/  IABS R11, R6 ;  /* 0x00000006000b7213 */ /* 0x001fc80000000000 */
[----:B------:R-:W0:Y:S01]  /*0310*/  I2F.RP R4, R11 ;  /* 0x0000000b00047306 */ /* 0x000e220000209400 */
[----:B--2---:R-:W-:-:S07]  /*0320*/  ISETP.GE.AND P3, PT, R10, RZ, PT ;  /* 0x000000ff0a00720c */ /* 0x004fce0003f66270 */
[----:B0-----:R-:W0:Y:S02]  /*0330*/  MUFU.RCP R4, R4 ;  /* 0x0000000400047308 */ /* 0x001e240000001000 */
[----:B0-----:R-:W-:Y:S02]  /*0340*/  IADD3 R8, PT, PT, R4, 0xffffffe, RZ ;  /* 0x0ffffffe04087810 */ /* 0x001fe40007ffe0ff */
[----:B------:R-:W-:-:S04]  /*0350*/  IABS R4, R10 ;  /* 0x0000000a00047213 */ /* 0x000fc80000000000 */
[----:B------:R0:W2:Y:S02]  /*0360*/  F2I.FTZ.U32.TRUNC.NTZ R9, R8 ;  /* 0x0000000800097305 */ /* 0x0000a4000021f000 */
[----:B0-----:R-:W-:Y:S02]  /*0370*/  HFMA2 R8, -RZ, RZ, 0, 0 ;  /* 0x00000000ff087431 */ /* 0x001fe400000001ff */
[----:B--2---:R-:W-:-:S04]  /*0380*/  IMAD.MOV R12, RZ, RZ, -R9 ;  /* 0x000000ffff0c7224 */ /* 0x004fc800078e0a09 */
[----:B------:R-:W-:Y:S01]  /*0390*/  IMAD R7, R12, R11, RZ ;  /* 0x0000000b0c077224 */ /* 0x000fe200078e02ff */
[----:B------:R-:W-:Y:S02]  /*03a0*/  IABS R12, R3 ;  /* 0x00000003000c7213 */ /* 0x000fe40000000000 */
[----:B------:R-:W-:Y:S01]  /*03b0*/  LOP3.LUT R3, R3, R6, RZ, 0x3c, !PT ;  /* 0x0000000603037212 */ /* 0x000fe200078e3cff */
[----:B------:R-:W-:-:S06]  /*03c0*/  IMAD.HI.U32 R9, R9, R7, R8 ;  /* 0x0000000709097227 */ /* 0x000fcc00078e0008 */
[----:B------:R-:W-:-:S04]  /*03d0*/  IMAD.HI.U32 R7, R9, R12, RZ ;  /* 0x0000000c09077227 */ /* 0x000fc800078e00ff */
[----:B------:R-:W-:Y:S02]  /*03e0*/  IMAD.MOV R8, RZ, RZ, -R7 ;  /* 0x000000ffff087224 */ /* 0x000fe400078e0a07 */
[----:B------:R-:W-:-:S04]  /*03f0*/  IMAD.HI.U32 R9, R9, R4, RZ ;  /* 0x0000000409097227 */ /* 0x000fc800078e00ff */
[----:B------:R-:W-:Y:S01]  /*0400*/  IMAD R8, R11, R8, R12 ;  /* 0x000000080b087224 */ /* 0x000fe200078e020c */
[----:B------:R-:W-:-:S04]  /*0410*/  IADD3 R9, PT, PT, -R9, RZ, RZ ;  /* 0x000000ff09097210 */ /* 0x000fc80007ffe1ff */
[C---:B------:R-:W-:Y:S01]  /*0420*/  ISETP.GT.U32.AND P1, PT, R11.reuse, R8, PT ;  /* 0x000000080b00720c */ /* 0x040fe20003f24070 */
[----:B------:R-:W-:-:S05]  /*0430*/  IMAD R4, R11, R9, R4 ;  /* 0x000000090b047224 */ /* 0x000fca00078e0204 */
[----:B------:R-:W-:-:S07]  /*0440*/  ISETP.GT.U32.AND P0, PT, R11, R4, PT ;  /* 0x000000040b00720c */ /* 0x000fce0003f04070 */
[----:B------:R-:W-:Y:S01]  /*0450*/  @!P1 IMAD.IADD R8, R8, 0x1, -R11 ;  /* 0x0000000108089824 */ /* 0x000fe200078e0a0b */
[----:B------:R-:W-:-:S04]  /*0460*/  @!P1 IADD3 R7, PT, PT, R7, 0x1, RZ ;  /* 0x0000000107079810 */ /* 0x000fc80007ffe0ff */
[-C--:B------:R-:W-:Y:S02]  /*0470*/  ISETP.GE.U32.AND P2, PT, R8, R11.reuse, PT ;  /* 0x0000000b0800720c */ /* 0x080fe40003f46070 */
[----:B------:R-:W-:Y:S02]  /*0480*/  @!P0 IADD3 R4, PT, PT, R4, -R11, RZ ;  /* 0x8000000b04048210 */ /* 0x000fe40007ffe0ff */
[----:B------:R-:W-:Y:S02]  /*0490*/  ISETP.GE.AND P0, PT, R3, RZ, PT ;  /* 0x000000ff0300720c */ /* 0x000fe40003f06270 */
[----:B------:R-:W-:-:S07]  /*04a0*/  ISETP.GT.U32.AND P1, PT, R11, R4, PT ;  /* 0x000000040b00720c */ /* 0x000fce0003f24070 */
[----:B------:R-:W-:Y:S01]  /*04b0*/  @P2 VIADD R7, R7, 0x1 ;  /* 0x0000000107072836 */ /* 0x000fe20000000000 */
[----:B------:R-:W-:-:S04]  /*04c0*/  ISETP.NE.AND P2, PT, R6, RZ, PT ;  /* 0x000000ff0600720c */ /* 0x000fc80003f45270 */
[----:B------:R-:W-:Y:S01]  /*04d0*/  MOV R8, R7 ;  /* 0x0000000700087202 */ /* 0x000fe20000000f00 */
[----:B------:R-:W-:Y:S01]  /*04e0*/  @!P1 IMAD.IADD R4, R4, 0x1, -R11 ;  /* 0x0000000104049824 */ /* 0x000fe200078e0a0b */
[----:B------:R-:W-:Y:S02]  /*04f0*/  LOP3.LUT R7, RZ, R6, RZ, 0x33, !PT ;  /* 0x00000006ff077212 */ /* 0x000fe400078e33ff */
[----:B------:R-:W-:Y:S02]  /*0500*/  @!P0 IADD3 R8, PT, PT, -R8, RZ, RZ ;  /* 0x000000ff08088210 */ /* 0x000fe40007ffe1ff */
[----:B------:R-:W-:Y:S02]  /*0510*/  @!P3 IADD3 R4, PT, PT, -R4, RZ, RZ ;  /* 0x000000ff0404b210 */ /* 0x000fe40007ffe1ff */
[C---:B------:R-:W-:Y:S02]  /*0520*/  SEL R3, R7.reuse, R8, !P2 ;  /* 0x0000000807037207 */ /* 0x040fe40005000000 */
[----:B------:R-:W-:-:S02]  /*0530*/  SEL R8, R7, R4, !P2 ;  /* 0x0000000407087207 */ /* 0x000fc40005000000 */
[----:B------:R-:W-:-:S13]  /*0540*/  ISETP.GE.AND P0, PT, R3, 0x1, PT ;  /* 0x000000010300780c */ /* 0x000fda0003f06270 */
[----:B-1----:R-:W-:Y:S05]  /*0550*/  @!P0 BRA `(.L_x_0) ;  /* 0x0000000c003c8947 */ /* 0x002fea0003800000 */
[C---:B------:R-:W-:Y:S01]  /*0560*/  IADD3 R4, PT, PT, -R0.reuse, RZ, RZ ;  /* 0x000000ff00047210 */ /* 0x040fe20007ffe1ff */
[----:B------:R-:W-:Y:S01]  /*0570*/  IMAD R7, R0, R5, R6 ;  /* 0x0000000500077224 */ /* 0x000fe200078e0206 */
[----:B------:R-:W-:-:S03]  /*0580*/  UMOV UR4, URZ ;  /* 0x000000ff00047c82 */ /* 0x000fc60008000000 */
[--C-:B------:R-:W-:Y:S02]  /*0590*/  IMAD R4, R5, R4, R8.reuse ;  /* 0x0000000405047224 */ /* 0x100fe400078e0208 */
[----:B------:R-:W-:-:S03]  /*05a0*/  IMAD.IADD R5, R7, 0x1, -R8 ;  /* 0x0000000107057824 */ /* 0x000fc600078e0a08 */
[----:B------:R-:W-:Y:S02]  /*05b0*/  IADD3 R7, PT, PT, R4, -0x2, RZ ;  /* 0xfffffffe04077810 */ /* 0x000fe40007ffe0ff */
[----:B------:R-:W-:Y:S02]  /*05c0*/  IADD3 R8, PT, PT, R5, -0x2, RZ ;  /* 0xfffffffe05087810 */ /* 0x000fe40007ffe0ff */
[----:B------:R-:W-:Y:S02]  /*05d0*/  ISETP.GE.U32.AND P0, PT, R7, 0x3, PT ;  /* 0x000000030700780c */ /* 0x000fe40003f06070 */
[----:B------:R-:W-:Y:S02]  /*05e0*/  LOP3.LUT R7, RZ, R4, RZ, 0x33, !PT ;  /* 0x00000004ff077212 */ /* 0x000fe400078e33ff */
[----:B------:R-:W-:-:S03]  /*05f0*/  ISETP.GE.U32.AND P1, PT, R8, 0x3, PT ;  /* 0x000000030800780c */ /* 0x000fc60003f26070 */
[----:B------:R-:W-:-:S10]  /*0600*/  IMAD.IADD R6, R7, 0x1, R6 ;  /* 0x0000000107067824 */ /* 0x000fd400078e0206 */
.L_x_12:
[----:B------:R-:W-:Y:S01]  /*0610*/  ISETP.GE.AND P2, PT, R4, 0x2, PT ;  /* 0x000000020400780c */ /* 0x000fe20003f46270 */
[----:B------:R-:W-:-:S12]  /*0620*/  BSSY.RECONVERGENT B0, `(.L_x_1) ;  /* 0x0000061000007945 */ /* 0x000fd80003800200 */
[----:B01234-:R-:W-:Y:S05]  /*0630*/  @!P2 BRA `(.L_x_2) ;  /* 0x00000004007ca947 */ /* 0x01ffea0003800000 */
[----:B------:R-:W0:Y:S01]  /*0640*/  LDC R7, c[0x0][0x398] ;  /* 0x0000e600ff077b82 */ /* 0x000e220000000800 */
[----:B------:R-:W-:Y:S01]  /*0650*/  BSSY.RECONVERGENT B1, `(.L_x_3) ;  /* 0x0000036000017945 */ /* 0x000fe20003800200 */
[----:B------:R-:W-:Y:S02]  /*0660*/  HFMA2 R9, -RZ, RZ, 0, 0 ;  /* 0x00000000ff097431 */ /* 0x000fe400000001ff */
[----:B0-----:R-:W-:Y:S01]  /*0670*/  IMAD R8, R7, UR4, RZ ;  /* 0x0000000407087c24 */ /* 0x001fe2000f8e02ff */
[----:B------:R-:W-:Y:S06]  /*0680*/  @!P0 BRA `(.L_x_4) ;  /* 0x0000000000c88947 */ /* 0x000fec0003800000 */
[----:B------:R-:W-:Y:S01]  /*0690*/  IADD3 R9, PT, PT, R4, -0x1, RZ ;  /* 0xffffffff04097810 */ /* 0x000fe20007ffe0ff */
[----:B------:R-:W-:Y:S01]  /*06a0*/  BSSY.RECONVERGENT B2, `(.L_x_4) ;  /* 0x0000030000027945 */ /* 0x000fe20003800200 */
[----:B------:R-:W-:Y:S01]  /*06b0*/  IMAD.MOV.U32 R11, RZ, RZ, R8 ;  /* 0x000000ffff0b7224 */ /* 0x000fe200078e0008 */
[----:B------:R-:W-:Y:S02]  /*06c0*/  MOV R10, R5 ;  /* 0x00000005000a7202 */ /* 0x000fe40000000f00 */
[----:B------:R-:W-:-:S04]  /*06d0*/  LOP3.LUT R9, R9, 0xfffffffc, RZ, 0xc0, !PT ;  /* 0xfffffffc09097812 */ /* 0x000fc800078ec0ff */
[----:B------:R-:W-:-:S07]  /*06e0*/  IADD3 R24, PT, PT, -R9, RZ, RZ ;  /* 0x000000ff09187210 */ /* 0x000fce0007ffe1ff */
.L_x_5:
[----:B0-----:R-:W0:Y:S08]  /*06f0*/  LDC.64 R16, c[0x0][0x380] ;  /* 0x0000e000ff107b82 */ /* 0x001e300000000a00 */
[----:B------:R-:W1:Y:S01]  /*0700*/  LDC.64 R14, c[0x0][0x388] ;  /* 0x0000e200ff0e7b82 */ /* 0x000e620000000a00 */
[----:B0-----:R-:W-:-:S05]  /*0710*/  IMAD.WIDE R16, R10, 0x8, R16 ;  /* 0x000000080a107825 */ /* 0x001fca00078e0210 */
[----:B------:R-:W2:Y:S02]  /*0720*/  LDG.E.64 R12, desc[UR6][R16.64] ;  /* 0x00000006100c7981 */ /* 0x000ea4000c1e1b00 */
[----:B--2---:R-:W-:-:S05]  /*0730*/  IMAD.WIDE R18, R0, 0x8, R12 ;  /* 0x0000000800127825 */ /* 0x004fca00078e020c */
[----:B------:R-:W2:Y:S01]  /*0740*/  LDG.E.64 R12, desc[UR6][R18.64] ;  /* 0x00000006120c7981 */ /* 0x000ea2000c1e1b00 */
[----:B-1----:R-:W-:-:S05]  /*0750*/  IMAD.WIDE R14, R11, 0x4, R14 ;  /* 0x000000040b0e7825 */ /* 0x002fca00078e020e */
[----:B------:R-:W3:Y:S01]  /*0760*/  LDG.E R23, desc[UR6][R14.64] ;  /* 0x000000060e177981 */ /* 0x000ee2000c1e1900 */
[----:B--2---:R-:W-:Y:S02]  /*0770*/  IMAD.WIDE R20, R2, 0x4, R12 ;  /* 0x0000000402147825 */ /* 0x004fe400078e020c */
[----:B------:R-:W0:Y:S04]  /*0780*/  LDC.64 R12, c[0x0][0x3a8] ;  /* 0x0000ea00ff0c7b82 */ /* 0x000e280000000a00 */
[----:B------:R-:W3:Y:S01]  /*0790*/  LDG.E R20, desc[UR6][R20.64] ;  /* 0x0000000614147981 */ /* 0x000ee2000c1e1900 */
[----:B0-----:R-:W-:-:S04]  /*07a0*/  IMAD.WIDE R12, R11, 0x4, R12 ;  /* 0x000000040b0c7825 */ /* 0x001fc800078e020c */
[----:B---3--:R-:W-:-:S05]  /*07b0*/  FMUL R23, R20, R23 ;  /* 0x0000001714177220 */ /* 0x008fca0000400000 */
[----:B------:R0:W-:Y:S04]  /*07c0*/  STG.E desc[UR6][R12.64], R23 ;  /* 0x000000170c007986 */ /* 0x0001e8000c101906 */
[----:B------:R-:W2:Y:S04]  /*07d0*/  LDG.E.64 R26, desc[UR6][R16.64+-0x8] ;  /* 0xfffff806101a7981 */ /* 0x000ea8000c1e1b00 */
[----:B------:R-:W3:Y:S01]  /*07e0*/  LDG.E R25, desc[UR6][R14.64+0x4] ;  /* 0x000004060e197981 */ /* 0x000ee2000c1e1900 */
[----:B--2---:R-:W-:-:S05]  /*07f0*/  IMAD.WIDE R26, R0, 0x8, R26 ;  /* 0x00000008001a7825 */ /* 0x004fca00078e021a */
[----:B------:R-:W2:Y:S02]  /*0800*/  LDG.E.64 R18, desc[UR6][R26.64] ;  /* 0x000000061a127981 */ /* 0x000ea4000c1e1b00 */
[----:B--2---:R-:W-:-:S06]  /*0810*/  IMAD.WIDE R18, R2, 0x4, R18 ;  /* 0x0000000402127825 */ /* 0x004fcc00078e0212 */
[----:B------:R-:W3:Y:S02]  /*0820*/  LDG.E R18, desc[UR6][R18.64] ;  /* 0x0000000612127981 */ /* 0x000ee4000c1e1900 */
[----:B---3--:R-:W-:-:S05]  /*0830*/  FMUL R25, R18, R25 ;  /* 0x0000001912197220 */ /* 0x008fca0000400000 */
[----:B------:R1:W-:Y:S04]  /*0840*/  STG.E desc[UR6][R12.64+0x4], R25 ;  /* 0x000004190c007986 */ /* 0x0003e8000c101906 */
[----:B------:R-:W2:Y:S04]  /*0850*/  LDG.E.64 R20, desc[UR6][R16.64+-0x10] ;  /* 0xfffff00610147981 */ /* 0x000ea8000c1e1b00 */
[----:B------:R-:W3:Y:S01]  /*0860*/  LDG.E R29, desc[UR6][R14.64+0x8] ;  /* 0x000008060e1d7981 */ /* 0x000ee2000c1e1900 */
[----:B--2---:R-:W-:-:S06]  /*0870*/  IMAD.WIDE R20, R0, 0x8, R20 ;  /* 0x0000000800147825 */ /* 0x004fcc00078e0214 */
[----:B------:R-:W0:Y:S02]  /*0880*/  LDG.E.64 R20, desc[UR6][R20.64] ;  /* 0x0000000614147981 */ /* 0x000e24000c1e1b00 */
[----:B0-----:R-:W-:-:S06]  /*0890*/  IMAD.WIDE R22, R2, 0x4, R20 ;  /* 0x0000000402167825 */ /* 0x001fcc00078e0214 */
[----:B------:R-:W3:Y:S02]  /*08a0*/  LDG.E R22, desc[UR6][R22.64] ;  /* 0x0000000616167981 */ /* 0x000ee4000c1e1900 */
[----:B---3--:R-:W-:-:S05]  /*08b0*/  FMUL R29, R22, R29 ;  /* 0x0000001d161d7220 */ /* 0x008fca0000400000 */
[----:B------:R0:W-:Y:S04]  /*08c0*/  STG.E desc[UR6][R12.64+0x8], R29 ;  /* 0x0000081d0c007986 */ /* 0x0001e8000c101906 */
[----:B------:R-:W2:Y:S04]  /*08d0*/  LDG.E.64 R26, desc[UR6][R16.64+-0x18] ;  /* 0xffffe806101a7981 */ /* 0x000ea8000c1e1b00 */
[----:B-1----:R-:W3:Y:S01]  /*08e0*/  LDG.E R25, desc[UR6][R14.64+0xc] ;  /* 0x00000c060e197981 */ /* 0x002ee2000c1e1900 */
[----:B--2---:R-:W-:-:S05]  /*08f0*/  IMAD.WIDE R26, R0, 0x8, R26 ;  /* 0x00000008001a7825 */ /* 0x004fca00078e021a */
[----:B------:R-:W2:Y:S02]  /*0900*/  LDG.E.64 R18, desc[UR6][R26.64] ;  /* 0x000000061a127981 */ /* 0x000ea4000c1e1b00 */
[----:B--2---:R-:W-:-:S06]  /*0910*/  IMAD.WIDE R18, R2, 0x4, R18 ;  /* 0x0000000402127825 */ /* 0x004fcc00078e0212 */
[----:B------:R-:W3:Y:S01]  /*0920*/  LDG.E R18, desc[UR6][R18.64] ;  /* 0x0000000612127981 */ /* 0x000ee2000c1e1900 */
[----:B------:R-:W-:-:S05]  /*0930*/  VIADD R24, R24, 0x4 ;  /* 0x0000000418187836 */ /* 0x000fca0000000000 */
[----:B------:R-:W-:Y:S02]  /*0940*/  ISETP.NE.AND P2, PT, R24, RZ, PT ;  /* 0x000000ff1800720c */ /* 0x000fe40003f45270 */
[----:B------:R-:W-:Y:S02]  /*0950*/  IADD3 R10, PT, PT, R10, -0x4, RZ ;  /* 0xfffffffc0a0a7810 */ /* 0x000fe40007ffe0ff */
[----:B------:R-:W-:Y:S01]  /*0960*/  IADD3 R11, PT, PT, R11, 0x4, RZ ;  /* 0x000000040b0b7810 */ /* 0x000fe20007ffe0ff */
[----:B---3--:R-:W-:-:S05]  /*0970*/  FMUL R25, R18, R25 ;  /* 0x0000001912197220 */ /* 0x008fca0000400000 */
[----:B------:R0:W-:Y:S03]  /*0980*/  STG.E desc[UR6][R12.64+0xc], R25 ;  /* 0x00000c190c007986 */ /* 0x0001e6000c101906 */
[----:B------:R-:W-:Y:S05]  /*0990*/  @P2 BRA `(.L_x_5) ;  /* 0xfffffffc00542947 */ /* 0x000fea000383ffff */
[----:B------:R-:W-:Y:S05]  /*09a0*/  BSYNC.RECONVERGENT B2 ;  /* 0x0000000000027941 */ /* 0x000fea0003800200 */
.L_x_4:
[----:B------:R-:W-:Y:S05]  /*09b0*/  BSYNC.RECONVERGENT B1 ;  /* 0x0000000000017941 */ /* 0x000fea0003800200 */
.L_x_3:
[----:B0-----:R-:W-:-:S05]  /*09c0*/  VIADD R12, R4, 0xffffffff ;  /* 0xffffffff040c7836 */ /* 0x001fca0000000000 */
[----:B------:R-:W-:-:S13]  /*09d0*/  LOP3.LUT P2, R12, R12, 0x3, RZ, 0xc0, !PT ;  /* 0x000000030c0c7812 */ /* 0x000fda000784c0ff */
[----:B------:R-:W-:Y:S05]  /*09e0*/  @!P2 BRA `(.L_x_2) ;  /* 0x000000000090a947 */ /* 0x000fea0003800000 */
[----:B------:R-:W0:Y:S01]  /*09f0*/  LDC.64 R10, c[0x0][0x380] ;  /* 0x0000e000ff0a7b82 */ /* 0x000e220000000a00 */
[----:B------:R-:W-:-:S05]  /*0a00*/  IADD3 R7, PT, PT, -R4, R7, -R9 ;  /* 0x0000000704077210 */ /* 0x000fca0007ffe909 */
[----:B0-----:R-:W-:-:S05]  /*0a10*/  IMAD.WIDE R10, R7, 0x8, R10 ;  /* 0x00000008070a7825 */ /* 0x001fca00078e020a */
[----:B------:R-:W2:Y:S02]  /*0a20*/  LDG.E.64 R14, desc[UR6][R10.64] ;  /* 0x000000060a0e7981 */ /* 0x000ea4000c1e1b00 */
[----:B--2---:R-:W-:Y:S02]  /*0a30*/  IMAD.WIDE R16, R0, 0x8, R14 ;  /* 0x0000000800107825 */ /* 0x004fe400078e020e */
[----:B------:R-:W0:Y:S04]  /*0a40*/  LDC.64 R14, c[0x0][0x388] ;  /* 0x0000e200ff0e7b82 */ /* 0x000e280000000a00 */
[----:B------:R-:W2:Y:S01]  /*0a50*/  LDG.E.64 R16, desc[UR6][R16.64] ;  /* 0x0000000610107981 */ /* 0x000ea2000c1e1b00 */
[----:B------:R-:W-:-:S05]  /*0a60*/  IADD3 R7, PT, PT, R8, R9, RZ ;  /* 0x0000000908077210 */ /* 0x000fca0007ffe0ff */
[----:B0-----:R-:W-:Y:S02]  /*0a70*/  IMAD.WIDE R8, R7, 0x4, R14 ;  /* 0x0000000407087825 */ /* 0x001fe400078e020e */
[----:B------:R-:W0:Y:S03]  /*0a80*/  LDC.64 R14, c[0x0][0x3a8] ;  /* 0x0000ea00ff0e7b82 */ /* 0x000e260000000a00 */
[----:B------:R-:W3:Y:S01]  /*0a90*/  LDG.E R13, desc[UR6][R8.64] ;  /* 0x00000006080d7981 */ /* 0x000ee2000c1e1900 */
[----:B--2---:R-:W-:-:S06]  /*0aa0*/  IMAD.WIDE R18, R2, 0x4, R16 ;  /* 0x0000000402127825 */ /* 0x004fcc00078e0210 */
[----:B------:R-:W3:Y:S01]  /*0ab0*/  LDG.E R18, desc[UR6][R18.64] ;  /* 0x0000000612127981 */ /* 0x000ee2000c1e1900 */
[----:B0-----:R-:W-:Y:S01]  /*0ac0*/  IMAD.WIDE R14, R7, 0x4, R14 ;  /* 0x00000004070e7825 */ /* 0x001fe200078e020e */
[----:B------:R-:W-:-:S03]  /*0ad0*/  ISETP.NE.AND P2, PT, R12, 0x1, PT ;  /* 0x000000010c00780c */ /* 0x000fc60003f45270 */
[----:B---3--:R-:W-:-:S05]  /*0ae0*/  FMUL R13, R18, R13 ;  /* 0x0000000d120d7220 */ /* 0x008fca0000400000 */
[----:B------:R0:W-:Y:S05]  /*0af0*/  STG.E desc[UR6][R14.64], R13 ;  /* 0x0000000d0e007986 */ /* 0x0001ea000c101906 */
[----:B------:R-:W-:Y:S05]  /*0b00*/  @!P2 BRA `(.L_x_2) ;  /* 0x000000000048a947 */ /* 0x000fea0003800000 */
[----:B------:R-:W2:Y:S04]  /*0b10*/  LDG.E.64 R16, desc[UR6][R10.64+-0x8] ;  /* 0xfffff8060a107981 */ /* 0x000ea8000c1e1b00 */
[----:B------:R-:W3:Y:S01]  /*0b20*/  LDG.E R7, desc[UR6][R8.64+0x4] ;  /* 0x0000040608077981 */ /* 0x000ee2000c1e1900 */
[----:B--2---:R-:W-:-:S06]  /*0b30*/  IMAD.WIDE R16, R0, 0x8, R16 ;  /* 0x0000000800107825 */ /* 0x004fcc00078e0210 */
[----:B------:R-:W2:Y:S02]  /*0b40*/  LDG.E.64 R16, desc[UR6][R16.64] ;  /* 0x0000000610107981 */ /* 0x000ea4000c1e1b00 */
[----:B--2---:R-:W-:-:S06]  /*0b50*/  IMAD.WIDE R18, R2, 0x4, R16 ;  /* 0x0000000402127825 */ /* 0x004fcc00078e0210 */
[----:B------:R-:W3:Y:S01]  /*0b60*/  LDG.E R18, desc[UR6][R18.64] ;  /* 0x0000000612127981 */ /* 0x000ee2000c1e1900 */
[----:B------:R-:W-:Y:S01]  /*0b70*/  ISETP.NE.AND P2, PT, R12, 0x2, PT ;  /* 0x000000020c00780c */ /* 0x000fe20003f45270 */
[----:B---3--:R-:W-:-:S05]  /*0b80*/  FMUL R7, R18, R7 ;  /* 0x0000000712077220 */ /* 0x008fca0000400000 */
[----:B------:R1:W-:Y:S07]  /*0b90*/  STG.E desc[UR6][R14.64+0x4], R7 ;  /* 0x000004070e007986 */ /* 0x0003ee000c101906 */
[----:B------:R-:W-:Y:S05]  /*0ba0*/  @!P2 BRA `(.L_x_2) ;  /* 0x000000000020a947 */ /* 0x000fea0003800000 */
[----:B------:R-:W0:Y:S04]  /*0bb0*/  LDG.E.64 R10, desc[UR6][R10.64+-0x10] ;  /* 0xfffff0060a0a7981 */ /* 0x000e28000c1e1b00 */
[----:B------:R-:W1:Y:S01]  /*0bc0*/  LDG.E R9, desc[UR6][R8.64+0x8] ;  /* 0x0000080608097981 */ /* 0x000e62000c1e1900 */
[----:B0-----:R-:W-:-:S06]  /*0bd0*/  IMAD.WIDE R12, R0, 0x8, R10 ;  /* 0x00000008000c7825 */ /* 0x001fcc00078e020a */
[----:B------:R-:W2:Y:S02]  /*0be0*/  LDG.E.64 R12, desc[UR6][R12.64] ;  /* 0x000000060c0c7981 */ /* 0x000ea4000c1e1b00 */
[----:B--2---:R-:W-:-:S06]  /*0bf0*/  IMAD.WIDE R16, R2, 0x4, R12 ;  /* 0x0000000402107825 */ /* 0x004fcc00078e020c */
[----:B------:R-:W1:Y:S02]  /*0c00*/  LDG.E R16, desc[UR6][R16.64] ;  /* 0x0000000610107981 */ /* 0x000e64000c1e1900 */
[----:B-1----:R-:W-:-:S05]  /*0c10*/  FMUL R7, R16, R9 ;  /* 0x0000000910077220 */ /* 0x002fca0000400000 */
[----:B------:R2:W-:Y:S02]  /*0c20*/  STG.E desc[UR6][R14.64+0x8], R7 ;  /* 0x000008070e007986 */ /* 0x0005e4000c101906 */
.L_x_2:
[----:B------:R-:W-:Y:S05]  /*0c30*/  BSYNC.RECONVERGENT B0 ;  /* 0x0000000000007941 */ /* 0x000fea0003800200 */
.L_x_1:
[----:B------:R-:W-:Y:S01]  /*0c40*/  ISETP.GE.AND P2, PT, R6, 0x1, PT ;  /* 0x000000010600780c */ /* 0x000fe20003f46270 */
[----:B------:R-:W-:-:S12]  /*0c50*/  BSSY.RECONVERGENT B0, `(.L_x_6) ;  /* 0x000005c000007945 */ /* 0x000fd80003800200 */
[----:B------:R-:W-:Y:S05]  /*0c60*/  @!P2 BRA `(.L_x_7) ;  /* 0x000000040068a947 */ /* 0x000fea0003800000 */
[----:B-12---:R-:W1:Y:S01]  /*0c70*/  LDC R7, c[0x0][0x398] ;  /* 0x0000e600ff077b82 */ /* 0x006e620000000800 */
[----:B------:R-:W-:Y:S01]  /*0c80*/  BSSY.RECONVERGENT B1, `(.L_x_8) ;  /* 0x0000033000017945 */ /* 0x000fe20003800200 */
[----:B------:R-:W-:Y:S01]  /*0c90*/  MOV R12, RZ ;  /* 0x000000ff000c7202 */ /* 0x000fe20000000f00 */
[----:B-1----:R-:W-:Y:S02]  /*0ca0*/  IMAD R7, R7, UR4, R4 ;  /* 0x0000000407077c24 */ /* 0x002fe4000f8e0204 */
[----:B------:R-:W-:Y:S05]  /*0cb0*/  @!P1 BRA `(.L_x_9) ;  /* 0x0000000000bc9947 */ /* 0x000fea0003800000 */
[----:B------:R-:W-:Y:S01]  /*0cc0*/  BSSY.RECONVERGENT B2, `(.L_x_10) ;  /* 0x000002d000027945 */ /* 0x000fe20003800200 */
[----:B------:R-:W-:-:S07]  /*0cd0*/  IMAD.MOV.U32 R12, RZ, RZ, RZ ;  /* 0x000000ffff0c7224 */ /* 0x000fce00078e00ff */
.L_x_11:
[----:B------:R-:W1:Y:S01]  /*0ce0*/  LDC.64 R8, c[0x0][0x380] ;  /* 0x0000e000ff087b82 */ /* 0x000e620000000a00 */
[----:B0-2---:R-:W-:-:S07]  /*0cf0*/  IADD3 R13, PT, PT, R7, R12, RZ ;  /* 0x0000000c070d7210 */ /* 0x005fce0007ffe0ff */
[----:B------:R-:W0:Y:S01]  /*0d00*/  LDC.64 R14, c[0x0][0x3a8] ;  /* 0x0000ea00ff0e7b82 */ /* 0x000e220000000a00 */
[----:B-1----:R-:W-:-:S05]  /*0d10*/  IMAD.WIDE.U32 R8, R12, 0x8, R8 ;  /* 0x000000080c087825 */ /* 0x002fca00078e0008 */
[----:B------:R-:W2:Y:S02]  /*0d20*/  LDG.E.64 R10, desc[UR6][R8.64] ;  /* 0x00000006080a7981 */ /* 0x000ea4000c1e1b00 */
[----:B--2---:R-:W-:Y:S02]  /*0d30*/  IMAD.WIDE R16, R0, 0x8, R10 ;  /* 0x0000000800107825 */ /* 0x004fe400078e020a */
[----:B------:R-:W1:Y:S04]  /*0d40*/  LDC.64 R10, c[0x0][0x388] ;  /* 0x0000e200ff0a7b82 */ /* 0x000e680000000a00 */
[----:B------:R-:W2:Y:S01]  /*0d50*/  LDG.E.64 R16, desc[UR6][R16.64] ;  /* 0x0000000610107981 */ /* 0x000ea2000c1e1b00 */
[----:B-1----:R-:W-:-:S05]  /*0d60*/  IMAD.WIDE R10, R13, 0x4, R10 ;  /* 0x000000040d0a7825 */ /* 0x002fca00078e020a */
[----:B------:R-:W3:Y:S01]  /*0d70*/  LDG.E R21, desc[UR6][R10.64] ;  /* 0x000000060a157981 */ /* 0x000ee2000c1e1900 */
[----:B--2---:R-:W-:-:S06]  /*0d80*/  IMAD.WIDE R18, R2, 0x4, R16 ;  /* 0x0000000402127825 */ /* 0x004fcc00078e0210 */
[----:B------:R-:W3:Y:S01]  /*0d90*/  LDG.E R18, desc[UR6][R18.64] ;  /* 0x0000000612127981 */ /* 0x000ee2000c1e1900 */
[----:B0-----:R-:W-:-:S04]  /*0da0*/  IMAD.WIDE R14, R13, 0x4, R14 ;  /* 0x000000040d0e7825 */ /* 0x001fc800078e020e */
[----:B---3--:R-:W-:-:S05]  /*0db0*/  FMUL R13, R18, R21 ;  /* 0x00000015120d7220 */ /* 0x008fca0000400000 */
[----:B------:R0:W-:Y:S04]  /*0dc0*/  STG.E desc[UR6][R14.64], R13 ;  /* 0x0000000d0e007986 */ /* 0x0001e8000c101906 */
[----:B------:R-:W2:Y:S04]  /*0dd0*/  LDG.E.64 R16, desc[UR6][R8.64+0x8] ;  /* 0x0000080608107981 */ /* 0x000ea8000c1e1b00 */
[----:B------:R-:W3:Y:S01]  /*0de0*/  LDG.E R23, desc[UR6][R10.64+0x4] ;  /* 0x000004060a177981 */ /* 0x000ee2000c1e1900 */
[----:B--2---:R-:W-:-:S06]  /*0df0*/  IMAD.WIDE R16, R0, 0x8, R16 ;  /* 0x0000000800107825 */ /* 0x004fcc00078e0210 */
[----:B------:R-:W2:Y:S02]  /*0e00*/  LDG.E.64 R16, desc[UR6][R16.64] ;  /* 0x0000000610107981 */ /* 0x000ea4000c1e1b00 */
[----:B--2---:R-:W-:-:S06]  /*0e10*/  IMAD.WIDE R20, R2, 0x4, R16 ;  /* 0x0000000402147825 */ /* 0x004fcc00078e0210 */
[----:B------:R-:W3:Y:S02]  /*0e20*/  LDG.E R20, desc[UR6][R20.64] ;  /* 0x0000000614147981 */ /* 0x000ee4000c1e1900 */
[----:B---3--:R-:W-:-:S05]  /*0e30*/  FMUL R25, R20, R23 ;  /* 0x0000001714197220 */ /* 0x008fca0000400000 */
[----:B------:R1:W-:Y:S04]  /*0e40*/  STG.E desc[UR6][R14.64+0x4], R25 ;  /* 0x000004190e007986 */ /* 0x0003e8000c101906 */
[----:B------:R-:W2:Y:S04]  /*0e50*/  LDG.E.64 R18, desc[UR6][R8.64+0x10] ;  /* 0x0000100608127981 */ /* 0x000ea8000c1e1b00 */
[----:B0-----:R-:W3:Y:S01]  /*0e60*/  LDG.E R13, desc[UR6][R10.64+0x8] ;  /* 0x000008060a0d7981 */ /* 0x001ee2000c1e1900 */
[----:B--2---:R-:W-:-:S06]  /*0e70*/  IMAD.WIDE R18, R0, 0x8, R18 ;  /* 0x0000000800127825 */ /* 0x004fcc00078e0212 */
[----:B------:R-:W2:Y:S02]  /*0e80*/  LDG.E.64 R18, desc[UR6][R18.64] ;  /* 0x0000000612127981 */ /* 0x000ea4000c1e1b00 */
[----:B--2---:R-:W-:-:S06]  /*0e90*/  IMAD.WIDE R22, R2, 0x4, R18 ;  /* 0x0000000402167825 */ /* 0x004fcc00078e0212 */
[----:B------:R-:W3:Y:S02]  /*0ea0*/  LDG.E R22, desc[UR6][R22.64] ;  /* 0x0000000616167981 */ /* 0x000ee4000c1e1900 */
[----:B---3--:R-:W-:-:S05]  /*0eb0*/  FMUL R13, R22, R13 ;  /* 0x0000000d160d7220 */ /* 0x008fca0000400000 */
[----:B------:R2:W-:Y:S04]  /*0ec0*/  STG.E desc[UR6][R14.64+0x8], R13 ;  /* 0x0000080d0e007986 */ /* 0x0005e8000c101906 */
[----:B------:R-:W3:Y:S04]  /*0ed0*/  LDG.E.64 R16, desc[UR6][R8.64+0x18] ;  /* 0x0000180608107981 */ /* 0x000ee8000c1e1b00 */
[----:B-1----:R-:W4:Y:S01]  /*0ee0*/  LDG.E R25, desc[UR6][R10.64+0xc] ;  /* 0x00000c060a197981 */ /* 0x002f22000c1e1900 */
[----:B---3--:R-:W-:-:S06]  /*0ef0*/  IMAD.WIDE R16, R0, 0x8, R16 ;  /* 0x0000000800107825 */ /* 0x008fcc00078e0210 */
[----:B------:R-:W3:Y:S02]  /*0f00*/  LDG.E.64 R16, desc[UR6][R16.64] ;  /* 0x0000000610107981 */ /* 0x000ee4000c1e1b00 */
[----:B---3--:R-:W-:-:S06]  /*0f10*/  IMAD.WIDE R20, R2, 0x4, R16 ;  /* 0x0000000402147825 */ /* 0x008fcc00078e0210 */
[----:B------:R-:W4:Y:S01]  /*0f20*/  LDG.E R20, desc[UR6][R20.64] ;  /* 0x0000000614147981 */ /* 0x000f22000c1e1900 */
[----:B------:R-:W-:Y:S02]  /*0f30*/  LOP3.LUT R19, R6, 0x7ffffffc, RZ, 0xc0, !PT ;  /* 0x7ffffffc06137812 */ /* 0x000fe400078ec0ff */
[----:B------:R-:W-:-:S04]  /*0f40*/  IADD3 R12, PT, PT, R12, 0x4, RZ ;  /* 0x000000040c0c7810 */ /* 0x000fc80007ffe0ff */
[----:B------:R-:W-:Y:S01]  /*0f50*/  ISETP.NE.AND P2, PT, R12, R19, PT ;  /* 0x000000130c00720c */ /* 0x000fe20003f45270 */
[----:B----4-:R-:W-:-:S05]  /*0f60*/  FMUL R25, R20, R25 ;  /* 0x0000001914197220 */ /* 0x010fca0000400000 */
[----:B------:R2:W-:Y:S07]  /*0f70*/  STG.E desc[UR6][R14.64+0xc], R25 ;  /* 0x00000c190e007986 */ /* 0x0005ee000c101906 */
[----:B------:R-:W-:Y:S05]  /*0f80*/  @P2 BRA `(.L_x_11) ;  /* 0xfffffffc00542947 */ /* 0x000fea000383ffff */
[----:B------:R-:W-:Y:S05]  /*0f90*/  BSYNC.RECONVERGENT B2 ;  /* 0x0000000000027941 */ /* 0x000fea0003800200 */
.L_x_10:
[----:B------:R-:W-:-:S07]  /*0fa0*/  IMAD.MOV.U32 R12, RZ, RZ, R19 ;  /* 0x000000ffff0c7224 */ /* 0x000fce00078e0013 */
.L_x_9:
[----:B------:R-:W-:Y:S05]  /*0fb0*/  BSYNC.RECONVERGENT B1 ;  /* 0x0000000000017941 */ /* 0x000fea0003800200 */
.L_x_8:
[----:B------:R-:W-:-:S13]  /*0fc0*/  LOP3.LUT P2, R18, R6, 0x3, RZ, 0xc0, !PT ;  /* 0x0000000306127812 */ /* 0x000fda000784c0ff */
[----:B------:R-:W-:Y:S05]  /*0fd0*/  @!P2 BRA `(.L_x_7) ;  /* 0x00000000008ca947 */ /* 0x000fea0003800000 */
[----:B------:R-:W1:Y:S02]  /*0fe0*/  LDC.64 R8, c[0x0][0x380] ;  /* 0x0000e000ff087b82 */ /* 0x000e640000000a00 */
[----:B-1----:R-:W-:-:S05]  /*0ff0*/  IMAD.WIDE.U32 R8, R12, 0x8, R8 ;  /* 0x000000080c087825 */ /* 0x002fca00078e0008 */
[----:B------:R-:W0:Y:S02]  /*1000*/  LDG.E.64 R10, desc[UR6][R8.64] ;  /* 0x00000006080a7981 */ /* 0x000e24000c1e1b00 */
[----:B0-2---:R-:W-:Y:S02]  /*1010*/  IMAD.WIDE R14, R0, 0x8, R10 ;  /* 0x00000008000e7825 */ /* 0x005fe400078e020a */
[----:B------:R-:W0:Y:S04]  /*1020*/  LDC.64 R10, c[0x0][0x388] ;  /* 0x0000e200ff0a7b82 */ /* 0x000e280000000a00 */
[----:B------:R-:W2:Y:S01]  /*1030*/  LDG.E.64 R14, desc[UR6][R14.64] ;  /* 0x000000060e0e7981 */ /* 0x000ea2000c1e1b00 */
[----:B------:R-:W-:-:S03]  /*1040*/  IADD3 R7, PT, PT, R7, R12, RZ ;  /* 0x0000000c07077210 */ /* 0x000fc60007ffe0ff */
[----:B------:R-:W1:Y:S02]  /*1050*/  LDC.64 R12, c[0x0][0x3a8] ;  /* 0x0000ea00ff0c7b82 */ /* 0x000e640000000a00 */
[----:B0-----:R-:W-:-:S05]  /*1060*/  IMAD.WIDE R10, R7, 0x4, R10 ;  /* 0x00000004070a7825 */ /* 0x001fca00078e020a */
[----:B------:R-:W3:Y:S01]  /*1070*/  LDG.E R19, desc[UR6][R10.64] ;  /* 0x000000060a137981 */ /* 0x000ee2000c1e1900 */
[----:B--2---:R-:W-:-:S06]  /*1080*/  IMAD.WIDE R16, R2, 0x4, R14 ;  /* 0x0000000402107825 */ /* 0x004fcc00078e020e */
[----:B------:R-:W3:Y:S01]  /*1090*/  LDG.E R16, desc[UR6][R16.64] ;  /* 0x0000000610107981 */ /* 0x000ee2000c1e1900 */
[----:B-1----:R-:W-:Y:S01]  /*10a0*/  IMAD.WIDE R12, R7, 0x4, R12 ;  /* 0x00000004070c7825 */ /* 0x002fe200078e020c */
[----:B------:R-:W-:-:S03]  /*10b0*/  ISETP.NE.AND P2, PT, R18, 0x1, PT ;  /* 0x000000011200780c */ /* 0x000fc60003f45270 */
[----:B---3--:R-:W-:-:S05]  /*10c0*/  FMUL R19, R16, R19 ;  /* 0x0000001310137220 */ /* 0x008fca0000400000 */
[----:B------:R3:W-:Y:S05]  /*10d0*/  STG.E desc[UR6][R12.64], R19 ;  /* 0x000000130c007986 */ /* 0x0007ea000c101906 */
[----:B------:R-:W-:Y:S05]  /*10e0*/  @!P2 BRA `(.L_x_7) ;  /* 0x000000000048a947 */ /* 0x000fea0003800000 */
[----:B------:R-:W2:Y:S04]  /*10f0*/  LDG.E.64 R14, desc[UR6][R8.64+0x8] ;  /* 0x00000806080e7981 */ /* 0x000ea8000c1e1b00 */
[----:B------:R-:W4:Y:S01]  /*1100*/  LDG.E R7, desc[UR6][R10.64+0x4] ;  /* 0x000004060a077981 */ /* 0x000f22000c1e1900 */
[----:B--2---:R-:W-:-:S06]  /*1110*/  IMAD.WIDE R14, R0, 0x8, R14 ;  /* 0x00000008000e7825 */ /* 0x004fcc00078e020e */
[----:B------:R-:W2:Y:S02]  /*1120*/  LDG.E.64 R14, desc[UR6][R14.64] ;  /* 0x000000060e0e7981 */ /* 0x000ea4000c1e1b00 */
[----:B--2---:R-:W-:-:S06]  /*1130*/  IMAD.WIDE R16, R2, 0x4, R14 ;  /* 0x0000000402107825 */ /* 0x004fcc00078e020e */
[----:B------:R-:W4:Y:S01]  /*1140*/  LDG.E R16, desc[UR6][R16.64] ;  /* 0x0000000610107981 */ /* 0x000f22000c1e1900 */
[----:B------:R-:W-:Y:S01]  /*1150*/  ISETP.NE.AND P2, PT, R18, 0x2, PT ;  /* 0x000000021200780c */ /* 0x000fe20003f45270 */
[----:B----4-:R-:W-:-:S05]  /*1160*/  FMUL R7, R16, R7 ;  /* 0x0000000710077220 */ /* 0x010fca0000400000 */
[----:B------:R4:W-:Y:S07]  /*1170*/  STG.E desc[UR6][R12.64+0x4], R7 ;  /* 0x000004070c007986 */ /* 0x0009ee000c101906 */
[----:B------:R-:W-:Y:S05]  /*1180*/  @!P2 BRA `(.L_x_7) ;  /* 0x000000000020a947 */ /* 0x000fea0003800000 */
[----:B------:R-:W2:Y:S04]  /*1190*/  LDG.E.64 R8, desc[UR6][R8.64+0x10] ;  /* 0x0000100608087981 */ /* 0x000ea8000c1e1b00 */
[----:B------:R-:W4:Y:S01]  /*11a0*/  LDG.E R11, desc[UR6][R10.64+0x8] ;  /* 0x000008060a0b7981 */ /* 0x000f22000c1e1900 */
[----:B--2---:R-:W-:-:S06]  /*11b0*/  IMAD.WIDE R14, R0, 0x8, R8 ;  /* 0x00000008000e7825 */ /* 0x004fcc00078e0208 */
[----:B------:R-:W2:Y:S02]  /*11c0*/  LDG.E.64 R14, desc[UR6][R14.64] ;  /* 0x000000060e0e7981 */ /* 0x000ea4000c1e1b00 */
[----:B--2---:R-:W-:-:S06]  /*11d0*/  IMAD.WIDE R16, R2, 0x4, R14 ;  /* 0x0000000402107825 */ /* 0x004fcc00078e020e */
[----:B------:R-:W4:Y:S02]  /*11e0*/  LDG.E R16, desc[UR6][R16.64] ;  /* 0x0000000610107981 */ /* 0x000f24000c1e1900 */
[----:B----4-:R-:W-:-:S05]  /*11f0*/  FMUL R7, R16, R11 ;  /* 0x0000000b10077220 */ /* 0x010fca0000400000 */
[----:B------:R0:W-:Y:S02]  /*1200*/  STG.E desc[UR6][R12.64+0x8], R7 ;  /* 0x000008070c007986 */ /* 0x0001e4000c101906 */
.L_x_7:
[----:B------:R-:W-:Y:S05]  /*1210*/  BSYNC.RECONVERGENT B0 ;  /* 0x0000000000007941 */ /* 0x000fea0003800200 */
.L_x_6:
[----:B------:R-:W-:-:S06]  /*1220*/  UIADD3 UR4, UPT, UPT, UR4, 0x1, URZ ;  /* 0x0000000104047890 */ /* 0x000fcc000fffe0ff */
[----:B------:R-:W-:-:S13]  /*1230*/  ISETP.NE.AND P2, PT, R3, UR4, PT ;  /* 0x0000000403007c0c */ /* 0x000fda000bf45270 */
[----:B------:R-:W-:Y:S05]  /*1240*/  @P2 BRA `(.L_x_12) ;  /* 0xfffffff000f02947 */ /* 0x000fea000383ffff */
.L_x_0:
[----:B------:R-:W5:Y:S01]  /*1250*/  LDC.64 R4, c[0x0][0x390] ;  /* 0x0000e400ff047b82 */ /* 0x000f620000000a00 */
[----:B------:R-:W0:Y:S07]  /*1260*/  LDCU UR5, c[0x0][0x3b8] ;  /* 0x00007700ff0577ac */ /* 0x000e2e0008000800 */
[----:B------:R-:W1:Y:S01]  /*1270*/  LDC R8, c[0x0][0x3a0] ;  /* 0x0000e800ff087b82 */ /* 0x000e620000000800 */
[----:B-----5:R-:W-:Y:S01]  /*1280*/  IABS R9, R4 ;  /* 0x0000000400097213 */ /* 0x020fe20000000000 */
[----:B0-----:R-:W-:-:S03]  /*1290*/  IMAD R5, R0, R5, -UR5 ;  /* 0x8000000500057e24 */ /* 0x001fc6000f8e0205 */
[----:B------:R-:W0:Y:S02]  /*12a0*/  I2F.RP R3, R9 ;  /* 0x0000000900037306 */ /* 0x000e240000209400 */
[----:B-1----:R-:W-:-:S06]  /*12b0*/  IADD3 R8, PT, PT, R5, -0x1, R8 ;  /* 0xffffffff05087810 */ /* 0x002fcc0007ffe008 */
[----:B0-----:R-:W0:Y:S02]  /*12c0*/  MUFU.RCP R3, R3 ;  /* 0x0000000300037308 */ /* 0x001e240000001000 */
[----:B0-----:R-:W-:-:S06]  /*12d0*/  IADD3 R6, PT, PT, R3, 0xffffffe, RZ ;  /* 0x0ffffffe03067810 */ /* 0x001fcc0007ffe0ff */
[----:B--2-4-:R0:W1:Y:S02]  /*12e0*/  F2I.FTZ.U32.TRUNC.NTZ R7, R6 ;  /* 0x0000000600077305 */ /* 0x014064000021f000 */
[----:B0-----:R-:W-:Y:S01]  /*12f0*/  MOV R6, RZ ;  /* 0x000000ff00067202 */ /* 0x001fe20000000f00 */
[----:B-1----:R-:W-:-:S05]  /*1300*/  IMAD.MOV R10, RZ, RZ, -R7 ;  /* 0x000000ffff0a7224 */ /* 0x002fca00078e0a07 */
[----:B------:R-:W-:Y:S02]  /*1310*/  MOV R0, R10 ;  /* 0x0000000a00007202 */ /* 0x000fe40000000f00 */
[----:B------:R-:W-:-:S03]  /*1320*/  IABS R10, R5 ;  /* 0x00000005000a7213 */ /* 0x000fc60000000000 */
[----:B------:R-:W-:Y:S01]  /*1330*/  IMAD R11, R0, R9, RZ ;  /* 0x00000009000b7224 */ /* 0x000fe200078e02ff */
[----:B------:R-:W-:-:S03]  /*1340*/  IABS R0, R8 ;  /* 0x0000000800007213 */ /* 0x000fc60000000000 */
[----:B------:R-:W-:-:S04]  /*1350*/  IMAD.HI.U32 R7, R7, R11, R6 ;  /* 0x0000000b07077227 */ /* 0x000fc800078e0006 */
[----:B------:R-:W-:Y:S02]  /*1360*/  IMAD.MOV.U32 R6, RZ, RZ, R0 ;  /* 0x000000ffff067224 */ /* 0x000fe400078e0000 */
[----:B------:R-:W-:-:S04]  /*1370*/  IMAD.HI.U32 R0, R7, R10, RZ ;  /* 0x0000000a07007227 */ /* 0x000fc800078e00ff */
[----:B------:R-:W-:Y:S01]  /*1380*/  IMAD.HI.U32 R7, R7, R6, RZ ;  /* 0x0000000607077227 */ /* 0x000fe200078e00ff */
[----:B------:R-:W-:-:S04]  /*1390*/  IADD3 R0, PT, PT, -R0, RZ, RZ ;  /* 0x000000ff00007210 */ /* 0x000fc80007ffe1ff */
[----:B------:R-:W-:Y:S01]  /*13a0*/  IADD3 R7, PT, PT, -R7, RZ, RZ ;  /* 0x000000ff07077210 */ /* 0x000fe20007ffe1ff */
[----:B------:R-:W-:-:S04]  /*13b0*/  IMAD R0, R9, R0, R10 ;  /* 0x0000000009007224 */ /* 0x000fc800078e020a */
[C---:B------:R-:W-:Y:S01]  /*13c0*/  IMAD R3, R9.reuse, R7, R6 ;  /* 0x0000000709037224 */ /* 0x040fe200078e0206 */
[----:B------:R-:W-:-:S04]  /*13d0*/  ISETP.GT.U32.AND P0, PT, R9, R0, PT ;  /* 0x000000000900720c */ /* 0x000fc80003f04070 */
[----:B------:R-:W-:-:S09]  /*13e0*/  ISETP.GT.U32.AND P1, PT, R9, R3, PT ;  /* 0x000000030900720c */ /* 0x000fd20003f24070 */
[----:B------:R-:W-:Y:S01]  /*13f0*/  @!P0 IMAD.IADD R0, R0, 0x1, -R9 ;  /* 0x0000000100008824 */ /* 0x000fe200078e0a09 */
[----:B------:R-:W-:-:S03]  /*1400*/  ISETP.GE.AND P0, PT, R5, RZ, PT ;  /* 0x000000ff0500720c */ /* 0x000fc60003f06270 */
[----:B------:R-:W-:Y:S02]  /*1410*/  @!P1 IADD3 R3, PT, PT, R3, -R9, RZ ;  /* 0x8000000903039210 */ /* 0x000fe40007ffe0ff */
[C---:B------:R-:W-:Y:S02]  /*1420*/  ISETP.GT.U32.AND P2, PT, R9.reuse, R0, PT ;  /* 0x000000000900720c */ /* 0x040fe40003f44070 */
[----:B------:R-:W-:Y:S02]  /*1430*/  ISETP.GT.U32.AND P3, PT, R9, R3, PT ;  /* 0x000000030900720c */ /* 0x000fe40003f64070 */
[----:B------:R-:W-:-:S09]  /*1440*/  ISETP.GE.AND P1, PT, R8, RZ, PT ;  /* 0x000000ff0800720c */ /* 0x000fd20003f26270 */
[----:B------:R-:W-:Y:S02]  /*1450*/  @!P2 IADD3 R0, PT, PT, R0, -R9, RZ ;  /* 0x800000090000a210 */ /* 0x000fe40007ffe0ff */
[----:B------:R-:W-:Y:S01]  /*1460*/  @!P3 IMAD.IADD R3, R3, 0x1, -R9 ;  /* 0x000000010303b824 */ /* 0x000fe200078e0a09 */
[----:B------:R-:W-:Y:S02]  /*1470*/  ISETP.NE.AND P2, PT, R4, RZ, PT ;  /* 0x000000ff0400720c */ /* 0x000fe40003f45270 */
[----:B------:R-:W-:Y:S02]  /*1480*/  @!P0 IADD3 R0, PT, PT, -R0, RZ, RZ ;  /* 0x000000ff00008210 */ /* 0x000fe40007ffe1ff */
[----:B------:R-:W-:Y:S02]  /*1490*/  MOV R6, R3 ;  /* 0x0000000300067202 */ /* 0x000fe40000000f00 */
[----:B------:R-:W-:-:S03]  /*14a0*/  LOP3.LUT R3, RZ, R4, RZ, 0x33, !PT ;  /* 0x00000004ff037212 */ /* 0x000fc600078e33ff */
[----:B------:R-:W-:Y:S01]  /*14b0*/  @!P1 IMAD.MOV R6, RZ, RZ, -R6 ;  /* 0x000000ffff069224 */ /* 0x000fe200078e0a06 */
[----:B------:R-:W-:-:S04]  /*14c0*/  SEL R0, R3, R0, !P2 ;  /* 0x0000000003007207 */ /* 0x000fc80005000000 */
[----:B------:R-:W-:-:S04]  /*14d0*/  SEL R3, R3, R6, !P2 ;  /* 0x0000000603037207 */ /* 0x000fc80005000000 */
[----:B------:R-:W-:-:S04]  /*14e0*/  IADD3 R6, PT, PT, -R0, R3, RZ ;  /* 0x0000000300067210 */ /* 0x000fc80007ffe1ff */
[----:B------:R-:W-:-:S13]  /*14f0*/  ISETP.GE.AND P0, PT, R6, 0x1, PT ;  /* 0x000000010600780c */ /* 0x000fda0003f06270 */
[----:B------:R-:W-:Y:S05]  /*1500*/  @!P0 EXIT ;  /* 0x000000000000894d */ /* 0x000fea0003800000 */
[----:B------:R-:W-:Y:S01]  /*1510*/  IADD3 R4, PT, PT, R0, -R3, RZ ;  /* 0x8000000300047210 */ /* 0x000fe20007ffe0ff */
[----:B------:R-:W-:Y:S01]  /*1520*/  BSSY.RECONVERGENT B0, `(.L_x_13) ;  /* 0x0000030000007945 */ /* 0x000fe20003800200 */
[----:B------:R-:W-:Y:S01]  /*1530*/  LOP3.LUT R3, R6, 0x3, RZ, 0xc0, !PT ;  /* 0x0000000306037812 */ /* 0x000fe200078ec0ff */
[----:B------:R-:W-:Y:S01]  /*1540*/  IMAD.MOV.U32 R11, RZ, RZ, RZ ;  /* 0x000000ffff0b7224 */ /* 0x000fe200078e00ff */
[----:B------:R-:W-:Y:S02]  /*1550*/  ISETP.GT.U32.AND P1, PT, R4, -0x4, PT ;  /* 0xfffffffc0400780c */ /* 0x000fe40003f24070 */
[----:B------:R-:W-:-:S11]  /*1560*/  ISETP.NE.AND P0, PT, R3, RZ, PT ;  /* 0x000000ff0300720c */ /* 0x000fd60003f05270 */
[----:B------:R-:W-:Y:S05]  /*1570*/  @P1 BRA `(.L_x_14) ;  /* 0x0000000000a81947 */ /* 0x000fea0003800000 */
[----:B------:R-:W0:Y:S01]  /*1580*/  LDC.64 R4, c[0x0][0x3b0] ;  /* 0x0000ec00ff047b82 */ /* 0x000e220000000a00 */
[----:B------:R-:W1:Y:S01]  /*1590*/  LDCU.64 UR4, c[0x0][0x3a8] ;  /* 0x00007500ff0477ac */ /* 0x000e620008000a00 */
[----:B------:R-:W-:Y:S02]  /*15a0*/  LOP3.LUT R11, R6, 0x7ffffffc, RZ, 0xc0, !PT ;  /* 0x7ffffffc060b7812 */ /* 0x000fe400078ec0ff */
[----:B---3--:R-:W-:-:S03]  /*15b0*/  MOV R13, R0 ;  /* 0x00000000000d7202 */ /* 0x008fc60000000f00 */
[----:B------:R-:W-:Y:S01]  /*15c0*/  IMAD.MOV R10, RZ, RZ, -R11 ;  /* 0x000000ffff0a7224 */ /* 0x000fe200078e0a0b */
[----:B-1----:R-:W-:-:S04]  /*15d0*/  UIADD3 UR4, UP0, UPT, UR4, 0x8, URZ ;  /* 0x0000000804047890 */ /* 0x002fc8000ff1e0ff */
[----:B------:R-:W-:Y:S01]  /*15e0*/  UIADD3.X UR5, UPT, UPT, URZ, UR5, URZ, UP0, !UPT ;  /* 0x00000005ff057290 */ /* 0x000fe200087fe4ff */
[----:B0-----:R-:W-:Y:S02]  /*15f0*/  IADD3 R4, P1, PT, R4, 0x10, RZ ;  /* 0x0000001004047810 */ /* 0x001fe40007f3e0ff */
[----:B------:R-:W-:Y:S02]  /*1600*/  MOV R8, UR4 ;  /* 0x0000000400087c02 */ /* 0x000fe40008000f00 */
[----:B------:R-:W-:Y:S02]  /*1610*/  IADD3.X R5, PT, PT, RZ, R5, RZ, P1, !PT ;  /* 0x00000005ff057210 */ /* 0x000fe40000ffe4ff */
[----:B------:R-:W-:-:S07]  /*1620*/  MOV R9, UR5 ;  /* 0x0000000500097c02 */ /* 0x000fce0008000f00 */
.L_x_15:
[----:B------:R-:W-:Y:S01]  /*1630*/  IMAD.WIDE R6, R13, 0x8, R4 ;  /* 0x000000080d067825 */ /* 0x000fe200078e0204 */
[----:B------:R-:W2:Y:S04]  /*1640*/  LDG.E R12, desc[UR6][R8.64+-0x8] ;  /* 0xfffff806080c7981 */ /* 0x000ea8000c1e1900 */
[----:B-1----:R-:W3:Y:S02]  /*1650*/  LDG.E.64 R14, desc[UR6][R6.64+-0x10] ;  /* 0xfffff006060e7981 */ /* 0x002ee4000c1e1b00 */
[----:B---3--:R-:W-:-:S05]  /*1660*/  IMAD.WIDE R14, R2, 0x4, R14 ;  /* 0x00000004020e7825 */ /* 0x008fca00078e020e */
[----:B------:R-:W2:Y:S02]  /*1670*/  LDG.E R17, desc[UR6][R14.64] ;  /* 0x000000060e117981 */ /* 0x000ea4000c1e1900 */
[----:B--2---:R-:W-:-:S05]  /*1680*/  FADD R21, R12, R17 ;  /* 0x000000110c157221 */ /* 0x004fca0000000000 */
[----:B------:R0:W-:Y:S04]  /*1690*/  STG.E desc[UR6][R14.64], R21 ;  /* 0x000000150e007986 */ /* 0x0001e8000c101906 */
[----:B------:R-:W2:Y:S04]  /*16a0*/  LDG.E.64 R16, desc[UR6][R6.64+-0x8] ;  /* 0xfffff80606107981 */ /* 0x000ea8000c1e1b00 */
[----:B------:R-:W3:Y:S01]  /*16b0*/  LDG.E R12, desc[UR6][R8.64+-0x4] ;  /* 0xfffffc06080c7981 */ /* 0x000ee2000c1e1900 */
[----:B--2---:R-:W-:-:S05]  /*16c0*/  IMAD.WIDE R16, R2, 0x4, R16 ;  /* 0x0000000402107825 */ /* 0x004fca00078e0210 */
[----:B------:R-:W3:Y:S02]  /*16d0*/  LDG.E R19, desc[UR6][R16.64] ;  /* 0x0000000610137981 */ /* 0x000ee4000c1e1900 */
[----:B---3--:R-:W-:-:S05]  /*16e0*/  FADD R23, R12, R19 ;  /* 0x000000130c177221 */ /* 0x008fca0000000000 */
[----:B------:R1:W-:Y:S04]  /*16f0*/  STG.E desc[UR6][R16.64], R23 ;  /* 0x0000001710007986 */ /* 0x0003e8000c101906 */
[----:B------:R-:W2:Y:S04]  /*1700*/  LDG.E.64 R18, desc[UR6][R6.64] ;  /* 0x0000000606127981 */ /* 0x000ea8000c1e1b00 */
[----:B------:R-:W3:Y:S01]  /*1710*/  LDG.E R12, desc[UR6][R8.64] ;  /* 0x00000006080c7981 */ /* 0x000ee2000c1e1900 */
[----:B--2---:R-:W-:-:S05]  /*1720*/  IMAD.WIDE R18, R2, 0x4, R18 ;  /* 0x0000000402127825 */ /* 0x004fca00078e0212 */
[----:B------:R-:W3:Y:S02]  /*1730*/  LDG.E R25, desc[UR6][R18.64] ;  /* 0x0000000612197981 */ /* 0x000ee4000c1e1900 */
[----:B---3--:R-:W-:-:S05]  /*1740*/  FADD R25, R12, R25 ;  /* 0x000000190c197221 */ /* 0x008fca0000000000 */
[----:B------:R1:W-:Y:S04]  /*1750*/  STG.E desc[UR6][R18.64], R25 ;  /* 0x0000001912007986 */ /* 0x0003e8000c101906 */
[----:B0-----:R-:W2:Y:S04]  /*1760*/  LDG.E.64 R14, desc[UR6][R6.64+0x8] ;  /* 0x00000806060e7981 */ /* 0x001ea8000c1e1b00 */
[----:B------:R0:W3:Y:S01]  /*1770*/  LDG.E R12, desc[UR6][R8.64+0x4] ;  /* 0x00000406080c7981 */ /* 0x0000e2000c1e1900 */
[----:B--2---:R-:W-:-:S05]  /*1780*/  IMAD.WIDE R14, R2, 0x4, R14 ;  /* 0x00000004020e7825 */ /* 0x004fca00078e020e */
[----:B------:R-:W3:Y:S01]  /*1790*/  LDG.E R21, desc[UR6][R14.64] ;  /* 0x000000060e157981 */ /* 0x000ee2000c1e1900 */
[----:B------:R-:W-:-:S05]  /*17a0*/  VIADD R10, R10, 0x4 ;  /* 0x000000040a0a7836 */ /* 0x000fca0000000000 */
[----:B------:R-:W-:Y:S02]  /*17b0*/  ISETP.NE.AND P1, PT, R10, RZ, PT ;  /* 0x000000ff0a00720c */ /* 0x000fe40003f25270 */
[----:B0-----:R-:W-:Y:S02]  /*17c0*/  IADD3 R8, P2, PT, R8, 0x10, RZ ;  /* 0x0000001008087810 */ /* 0x001fe40007f5e0ff */
[----:B------:R-:W-:Y:S02]  /*17d0*/  IADD3 R13, PT, PT, R13, 0x4, RZ ;  /* 0x000000040d0d7810 */ /* 0x000fe40007ffe0ff */
[----:B------:R-:W-:Y:S01]  /*17e0*/  IADD3.X R9, PT, PT, RZ, R9, RZ, P2, !PT ;  /* 0x00000009ff097210 */ /* 0x000fe200017fe4ff */
[----:B---3--:R-:W-:-:S05]  /*17f0*/  FADD R21, R12, R21 ;  /* 0x000000150c157221 */ /* 0x008fca0000000000 */
[----:B------:R1:W-:Y:S01]  /*1800*/  STG.E desc[UR6][R14.64], R21 ;  /* 0x000000150e007986 */ /* 0x0003e2000c101906 */
[----:B------:R-:W-:Y:S05]  /*1810*/  @P1 BRA `(.L_x_15) ;  /* 0xfffffffc00841947 */ /* 0x000fea000383ffff */
.L_x_14:
[----:B------:R-:W-:Y:S05]  /*1820*/  BSYNC.RECONVERGENT B0 ;  /* 0x0000000000007941 */ /* 0x000fea0003800200 */
.L_x_13:
[----:B------:R-:W-:Y:S05]  /*1830*/  @!P0 EXIT ;  /* 0x000000000000894d */ /* 0x000fea0003800000 */
[----:B------:R-:W0:Y:S01]  /*1840*/  LDC.64 R6, c[0x0][0x3a8] ;  /* 0x0000ea00ff067b82 */ /* 0x000e220000000a00 */
[----:B------:R-:W-:-:S07]  /*1850*/  IMAD.MOV R3, RZ, RZ, -R3 ;  /* 0x000000ffff037224 */ /* 0x000fce00078e0a03 */
[----:B------:R-:W2:Y:S01]  /*1860*/  LDC.64 R4, c[0x0][0x3b0] ;  /* 0x0000ec00ff047b82 */ /* 0x000ea20000000a00 */
[----:B0-----:R-:W-:-:S04]  /*1870*/  IMAD.WIDE.U32 R6, R11, 0x4, R6 ;  /* 0x000000040b067825 */ /* 0x001fc800078e0006 */
[----:B------:R-:W-:Y:S01]  /*1880*/  IMAD.IADD R11, R0, 0x1, R11 ;  /* 0x00000001000b7824 */ /* 0x000fe200078e020b */
[----:B------:R-:W-:Y:S02]  /*1890*/  MOV R10, R6 ;  /* 0x00000006000a7202 */ /* 0x000fe40000000f00 */
[----:B-1----:R-:W-:-:S07]  /*18a0*/  MOV R15, R7 ;  /* 0x00000007000f7202 */ /* 0x002fce0000000f00 */
.L_x_16:
[----:B--2---:R-:W-:-:S06]  /*18b0*/  IMAD.WIDE R6, R11, 0x8, R4 ;  /* 0x000000080b067825 */ /* 0x004fcc00078e0204 */
[----:B------:R-:W2:Y:S02]  /*18c0*/  LDG.E.64 R6, desc[UR6][R6.64] ;  /* 0x0000000606067981 */ /* 0x000ea4000c1e1b00 */
[----:B0-2---:R-:W-:Y:S01]  /*18d0*/  IMAD.WIDE R8, R2, 0x4, R6 ;  /* 0x0000000402087825 */ /* 0x005fe200078e0206 */
[----:B------:R-:W-:Y:S02]  /*18e0*/  MOV R6, R10 ;  /* 0x0000000a00067202 */ /* 0x000fe40000000f00 */
[----:B------:R-:W-:Y:S02]  /*18f0*/  MOV R7, R15 ;  /* 0x0000000f00077202 */ /* 0x000fe40000000f00 */
[----:B---3--:R-:W2:Y:S04]  /*1900*/  LDG.E R13, desc[UR6][R8.64] ;  /* 0x00000006080d7981 */ /* 0x008ea8000c1e1900 */
[----:B------:R-:W2:Y:S01]  /*1910*/  LDG.E R0, desc[UR6][R6.64] ;  /* 0x0000000606007981 */ /* 0x000ea2000c1e1900 */
[----:B------:R-:W-:-:S05]  /*1920*/  VIADD R3, R3, 0x1 ;  /* 0x0000000103037836 */ /* 0x000fca0000000000 */
[----:B------:R-:W-:Y:S02]  /*1930*/  ISETP.NE.AND P0, PT, R3, RZ, PT ;  /* 0x000000ff0300720c */ /* 0x000fe40003f05270 */
[----:B------:R-:W-:Y:S02]  /*1940*/  IADD3 R10, P1, PT, R10, 0x4, RZ ;  /* 0x000000040a0a7810 */ /* 0x000fe40007f3e0ff */
[----:B------:R-:W-:Y:S02]  /*1950*/  IADD3 R11, PT, PT, R11, 0x1, RZ ;  /* 0x000000010b0b7810 */ /* 0x000fe40007ffe0ff */
[----:B------:R-:W-:Y:S01]  /*1960*/  IADD3.X R15, PT, PT, RZ, R15, RZ, P1, !PT ;  /* 0x0000000fff0f7210 */ /* 0x000fe20000ffe4ff */
[----:B--2---:R-:W-:-:S05]  /*1970*/  FADD R13, R0, R13 ;  /* 0x0000000d000d7221 */ /* 0x004fca0000000000 */
[----:B------:R0:W-:Y:S01]  /*1980*/  STG.E desc[UR6][R8.64], R13 ;  /* 0x0000000d08007986 */ /* 0x0001e2000c101906 */
[----:B------:R-:W-:Y:S05]  /*1990*/  @P0 BRA `(.L_x_16) ;  /* 0xfffffffc00c40947 */ /* 0x000fea000383ffff */
[----:B------:R-:W-:Y:S05]  /*19a0*/  EXIT ;  /* 0x000000000000794d */ /* 0x000fea0003800000 */
.L_x_17:
[----:B------:R-:W-:-:S00]  /*19b0*/  BRA `(.L_x_17) ;  /* 0xfffffffc00fc7947 */ /* 0x000fc0000383ffff */
[----:B------:R-:W-:-:S00]  /*19c0*/  NOP ;  /* 0x0000000000007918 */ /* 0x000fc00000000000 */
        /* <DEDUP_REMOVED lines=11> */
.L_x_18:


//--------------------- .nv.shared.reserved.0     --------------------------
	.section	.nv.shared.reserved.0,"aw",@nobits
	.weak		__nv_reservedSMEM_offset_0_alias
	.size		__nv_reservedSMEM_offset_0_alias, 0, 64
	.other		__nv_reservedSMEM_offset_0_alias,@"STO_CUDA_RESERVED_SHARED STV_DEFAULT"
__nv_reservedSMEM_offset_0_alias:
	.zero		0
	.zero		64


//--------------------- .nv.constant0._Z21comp_idgt_fb_1_kernelPPPfS_iiiiiS_S0_ii --------------------------
	.section	.nv.constant0._Z21comp_idgt_fb_1_kernelPPPfS_iiiiiS_S0_ii,"a",@progbits
	.sectionflags	@""
	.align	4
.nv.constant0._Z21comp_idgt_fb_1_kernelPPPfS_iiiiiS_S0_ii:
	.zero		960


//--------------------- SYMBOLS --------------------------

	.type		.nv.reservedSmem.offset0,@object
	.size		.nv.reservedSmem.offset0,0x4
